//
// Generated by NVIDIA NVVM Compiler
//
// Compiler Build ID: CL-36424714
// Cuda compilation tools, release 13.0, V13.0.88
// Based on NVVM 20.0.0
//

.version 9.0
.target sm_100
.address_size 64

	// .globl	_Z12setup_kernelP17curandStateXORWOWm
.global .align 4 .b8 precalc_xorwow_matrix[102400];
.global .align 4 .b8 precalc_xorwow_offset_matrix[102400];
.global .align 4 .b8 mrg32k3aM1[2304];
.global .align 4 .b8 mrg32k3aM2[2304];
.global .align 4 .b8 mrg32k3aM1SubSeq[2016];
.global .align 4 .b8 mrg32k3aM2SubSeq[2016];
.global .align 4 .b8 mrg32k3aM1Seq[2304];
.global .align 4 .b8 mrg32k3aM2Seq[2304];
.const .align 8 .b8 __cr_lgamma_table[72];
// _ZZ8coo_spmvPKdPKiiiiS0_PdE6offset has been demoted

.visible .entry _Z12setup_kernelP17curandStateXORWOWm(
	.param .u64 .ptr .align 1 _Z12setup_kernelP17curandStateXORWOWm_param_0,
	.param .u64 _Z12setup_kernelP17curandStateXORWOWm_param_1
)
{
	.reg .pred 	%p<24>;
	.reg .b32 	%r<413>;
	.reg .b64 	%rd<19>;

	ld.param.u64 	%rd8, [_Z12setup_kernelP17curandStateXORWOWm_param_0];
	ld.param.u64 	%rd9, [_Z12setup_kernelP17curandStateXORWOWm_param_1];
	cvta.to.global.u64 	%rd10, %rd8;
	mov.u32 	%r182, %ctaid.x;
	mov.u32 	%r183, %ntid.x;
	mov.u32 	%r184, %tid.x;
	mad.lo.s32 	%r185, %r182, %r183, %r184;
	cvt.u64.u32 	%rd18, %r185;
	mul.wide.u32 	%rd11, %r185, 48;
	add.s64 	%rd2, %rd10, %rd11;
	cvt.u32.u64 	%r186, %rd9;
	xor.b32  	%r187, %r186, -1429050551;
	mul.lo.s32 	%r188, %r187, 1099087573;
	{ .reg .b32 tmp; mov.b64 {tmp, %r189}, %rd9; }
	xor.b32  	%r190, %r189, -136515619;
	mul.lo.s32 	%r191, %r190, -1703105765;
	add.s32 	%r192, %r188, %r191;
	add.s32 	%r193, %r192, 6615241;
	add.s32 	%r194, %r188, 123456789;
	st.global.v2.u32 	[%rd2], {%r193, %r194};
	xor.b32  	%r195, %r188, 362436069;
	add.s32 	%r196, %r191, 521288629;
	st.global.v2.u32 	[%rd2+8], {%r195, %r196};
	xor.b32  	%r197, %r191, 88675123;
	add.s32 	%r198, %r188, 5783321;
	st.global.v2.u32 	[%rd2+16], {%r197, %r198};
	setp.eq.s32 	%p1, %r185, 0;
	@%p1 bra 	$L__BB0_42;
	mov.b32 	%r319, 0;
$L__BB0_2:
	and.b64  	%rd4, %rd18, 3;
	setp.eq.s64 	%p2, %rd4, 0;
	@%p2 bra 	$L__BB0_41;
	mul.wide.u32 	%rd12, %r319, 3200;
	mov.u64 	%rd13, precalc_xorwow_matrix;
	add.s64 	%rd5, %rd13, %rd12;
	cvt.u32.u64 	%r2, %rd4;
	mov.b32 	%r320, 0;
$L__BB0_4:
	mov.b32 	%r333, 0;
	mov.u32 	%r334, %r333;
	mov.u32 	%r335, %r333;
	mov.u32 	%r336, %r333;
	mov.u32 	%r337, %r333;
	mov.u32 	%r326, %r333;
$L__BB0_5:
	mul.wide.u32 	%rd14, %r326, 4;
	add.s64 	%rd15, %rd2, %rd14;
	ld.global.u32 	%r10, [%rd15+4];
	shl.b32 	%r11, %r326, 5;
	mov.b32 	%r332, 0;
$L__BB0_6:
	.pragma "nounroll";
	shr.u32 	%r203, %r10, %r332;
	and.b32  	%r204, %r203, 1;
	setp.eq.b32 	%p3, %r204, 1;
	not.pred 	%p4, %p3;
	add.s32 	%r205, %r11, %r332;
	mul.lo.s32 	%r206, %r205, 5;
	mul.wide.u32 	%rd16, %r206, 4;
	add.s64 	%rd6, %rd5, %rd16;
	@%p4 bra 	$L__BB0_8;
	ld.global.u32 	%r207, [%rd6];
	xor.b32  	%r337, %r337, %r207;
	ld.global.u32 	%r208, [%rd6+4];
	xor.b32  	%r336, %r336, %r208;
	ld.global.u32 	%r209, [%rd6+8];
	xor.b32  	%r335, %r335, %r209;
	ld.global.u32 	%r210, [%rd6+12];
	xor.b32  	%r334, %r334, %r210;
	ld.global.u32 	%r211, [%rd6+16];
	xor.b32  	%r333, %r333, %r211;
$L__BB0_8:
	and.b32  	%r213, %r203, 2;
	setp.eq.s32 	%p5, %r213, 0;
	@%p5 bra 	$L__BB0_10;
	ld.global.u32 	%r214, [%rd6+20];
	xor.b32  	%r337, %r337, %r214;
	ld.global.u32 	%r215, [%rd6+24];
	xor.b32  	%r336, %r336, %r215;
	ld.global.u32 	%r216, [%rd6+28];
	xor.b32  	%r335, %r335, %r216;
	ld.global.u32 	%r217, [%rd6+32];
	xor.b32  	%r334, %r334, %r217;
	ld.global.u32 	%r218, [%rd6+36];
	xor.b32  	%r333, %r333, %r218;
$L__BB0_10:
	and.b32  	%r220, %r203, 4;
	setp.eq.s32 	%p6, %r220, 0;
	@%p6 bra 	$L__BB0_12;
	ld.global.u32 	%r221, [%rd6+40];
	xor.b32  	%r337, %r337, %r221;
	ld.global.u32 	%r222, [%rd6+44];
	xor.b32  	%r336, %r336, %r222;
	ld.global.u32 	%r223, [%rd6+48];
	xor.b32  	%r335, %r335, %r223;
	ld.global.u32 	%r224, [%rd6+52];
	xor.b32  	%r334, %r334, %r224;
	ld.global.u32 	%r225, [%rd6+56];
	xor.b32  	%r333, %r333, %r225;
$L__BB0_12:
	and.b32  	%r227, %r203, 8;
	setp.eq.s32 	%p7, %r227, 0;
	@%p7 bra 	$L__BB0_14;
	ld.global.u32 	%r228, [%rd6+60];
	xor.b32  	%r337, %r337, %r228;
	ld.global.u32 	%r229, [%rd6+64];
	xor.b32  	%r336, %r336, %r229;
	ld.global.u32 	%r230, [%rd6+68];
	xor.b32  	%r335, %r335, %r230;
	ld.global.u32 	%r231, [%rd6+72];
	xor.b32  	%r334, %r334, %r231;
	ld.global.u32 	%r232, [%rd6+76];
	xor.b32  	%r333, %r333, %r232;
$L__BB0_14:
	and.b32  	%r234, %r203, 16;
	setp.eq.s32 	%p8, %r234, 0;
	@%p8 bra 	$L__BB0_16;
	ld.global.u32 	%r235, [%rd6+80];
	xor.b32  	%r337, %r337, %r235;
	ld.global.u32 	%r236, [%rd6+84];
	xor.b32  	%r336, %r336, %r236;
	ld.global.u32 	%r237, [%rd6+88];
	xor.b32  	%r335, %r335, %r237;
	ld.global.u32 	%r238, [%rd6+92];
	xor.b32  	%r334, %r334, %r238;
	ld.global.u32 	%r239, [%rd6+96];
	xor.b32  	%r333, %r333, %r239;
$L__BB0_16:
	and.b32  	%r241, %r203, 32;
	setp.eq.s32 	%p9, %r241, 0;
	@%p9 bra 	$L__BB0_18;
	ld.global.u32 	%r242, [%rd6+100];
	xor.b32  	%r337, %r337, %r242;
	ld.global.u32 	%r243, [%rd6+104];
	xor.b32  	%r336, %r336, %r243;
	ld.global.u32 	%r244, [%rd6+108];
	xor.b32  	%r335, %r335, %r244;
	ld.global.u32 	%r245, [%rd6+112];
	xor.b32  	%r334, %r334, %r245;
	ld.global.u32 	%r246, [%rd6+116];
	xor.b32  	%r333, %r333, %r246;
$L__BB0_18:
	and.b32  	%r248, %r203, 64;
	setp.eq.s32 	%p10, %r248, 0;
	@%p10 bra 	$L__BB0_20;
	ld.global.u32 	%r249, [%rd6+120];
	xor.b32  	%r337, %r337, %r249;
	ld.global.u32 	%r250, [%rd6+124];
	xor.b32  	%r336, %r336, %r250;
	ld.global.u32 	%r251, [%rd6+128];
	xor.b32  	%r335, %r335, %r251;
	ld.global.u32 	%r252, [%rd6+132];
	xor.b32  	%r334, %r334, %r252;
	ld.global.u32 	%r253, [%rd6+136];
	xor.b32  	%r333, %r333, %r253;
$L__BB0_20:
	and.b32  	%r255, %r203, 128;
	setp.eq.s32 	%p11, %r255, 0;
	@%p11 bra 	$L__BB0_22;
	ld.global.u32 	%r256, [%rd6+140];
	xor.b32  	%r337, %r337, %r256;
	ld.global.u32 	%r257, [%rd6+144];
	xor.b32  	%r336, %r336, %r257;
	ld.global.u32 	%r258, [%rd6+148];
	xor.b32  	%r335, %r335, %r258;
	ld.global.u32 	%r259, [%rd6+152];
	xor.b32  	%r334, %r334, %r259;
	ld.global.u32 	%r260, [%rd6+156];
	xor.b32  	%r333, %r333, %r260;
$L__BB0_22:
	and.b32  	%r262, %r203, 256;
	setp.eq.s32 	%p12, %r262, 0;
	@%p12 bra 	$L__BB0_24;
	ld.global.u32 	%r263, [%rd6+160];
	xor.b32  	%r337, %r337, %r263;
	ld.global.u32 	%r264, [%rd6+164];
	xor.b32  	%r336, %r336, %r264;
	ld.global.u32 	%r265, [%rd6+168];
	xor.b32  	%r335, %r335, %r265;
	ld.global.u32 	%r266, [%rd6+172];
	xor.b32  	%r334, %r334, %r266;
	ld.global.u32 	%r267, [%rd6+176];
	xor.b32  	%r333, %r333, %r267;
$L__BB0_24:
	and.b32  	%r269, %r203, 512;
	setp.eq.s32 	%p13, %r269, 0;
	@%p13 bra 	$L__BB0_26;
	ld.global.u32 	%r270, [%rd6+180];
	xor.b32  	%r337, %r337, %r270;
	ld.global.u32 	%r271, [%rd6+184];
	xor.b32  	%r336, %r336, %r271;
	ld.global.u32 	%r272, [%rd6+188];
	xor.b32  	%r335, %r335, %r272;
	ld.global.u32 	%r273, [%rd6+192];
	xor.b32  	%r334, %r334, %r273;
	ld.global.u32 	%r274, [%rd6+196];
	xor.b32  	%r333, %r333, %r274;
$L__BB0_26:
	and.b32  	%r276, %r203, 1024;
	setp.eq.s32 	%p14, %r276, 0;
	@%p14 bra 	$L__BB0_28;
	ld.global.u32 	%r277, [%rd6+200];
	xor.b32  	%r337, %r337, %r277;
	ld.global.u32 	%r278, [%rd6+204];
	xor.b32  	%r336, %r336, %r278;
	ld.global.u32 	%r279, [%rd6+208];
	xor.b32  	%r335, %r335, %r279;
	ld.global.u32 	%r280, [%rd6+212];
	xor.b32  	%r334, %r334, %r280;
	ld.global.u32 	%r281, [%rd6+216];
	xor.b32  	%r333, %r333, %r281;
$L__BB0_28:
	and.b32  	%r283, %r203, 2048;
	setp.eq.s32 	%p15, %r283, 0;
	@%p15 bra 	$L__BB0_30;
	ld.global.u32 	%r284, [%rd6+220];
	xor.b32  	%r337, %r337, %r284;
	ld.global.u32 	%r285, [%rd6+224];
	xor.b32  	%r336, %r336, %r285;
	ld.global.u32 	%r286, [%rd6+228];
	xor.b32  	%r335, %r335, %r286;
	ld.global.u32 	%r287, [%rd6+232];
	xor.b32  	%r334, %r334, %r287;
	ld.global.u32 	%r288, [%rd6+236];
	xor.b32  	%r333, %r333, %r288;
$L__BB0_30:
	and.b32  	%r290, %r203, 4096;
	setp.eq.s32 	%p16, %r290, 0;
	@%p16 bra 	$L__BB0_32;
	ld.global.u32 	%r291, [%rd6+240];
	xor.b32  	%r337, %r337, %r291;
	ld.global.u32 	%r292, [%rd6+244];
	xor.b32  	%r336, %r336, %r292;
	ld.global.u32 	%r293, [%rd6+248];
	xor.b32  	%r335, %r335, %r293;
	ld.global.u32 	%r294, [%rd6+252];
	xor.b32  	%r334, %r334, %r294;
	ld.global.u32 	%r295, [%rd6+256];
	xor.b32  	%r333, %r333, %r295;
$L__BB0_32:
	and.b32  	%r297, %r203, 8192;
	setp.eq.s32 	%p17, %r297, 0;
	@%p17 bra 	$L__BB0_34;
	ld.global.u32 	%r298, [%rd6+260];
	xor.b32  	%r337, %r337, %r298;
	ld.global.u32 	%r299, [%rd6+264];
	xor.b32  	%r336, %r336, %r299;
	ld.global.u32 	%r300, [%rd6+268];
	xor.b32  	%r335, %r335, %r300;
	ld.global.u32 	%r301, [%rd6+272];
	xor.b32  	%r334, %r334, %r301;
	ld.global.u32 	%r302, [%rd6+276];
	xor.b32  	%r333, %r333, %r302;
$L__BB0_34:
	and.b32  	%r304, %r203, 16384;
	setp.eq.s32 	%p18, %r304, 0;
	@%p18 bra 	$L__BB0_36;
	ld.global.u32 	%r305, [%rd6+280];
	xor.b32  	%r337, %r337, %r305;
	ld.global.u32 	%r306, [%rd6+284];
	xor.b32  	%r336, %r336, %r306;
	ld.global.u32 	%r307, [%rd6+288];
	xor.b32  	%r335, %r335, %r307;
	ld.global.u32 	%r308, [%rd6+292];
	xor.b32  	%r334, %r334, %r308;
	ld.global.u32 	%r309, [%rd6+296];
	xor.b32  	%r333, %r333, %r309;
$L__BB0_36:
	and.b32  	%r311, %r203, 32768;
	setp.eq.s32 	%p19, %r311, 0;
	@%p19 bra 	$L__BB0_38;
	ld.global.u32 	%r312, [%rd6+300];
	xor.b32  	%r337, %r337, %r312;
	ld.global.u32 	%r313, [%rd6+304];
	xor.b32  	%r336, %r336, %r313;
	ld.global.u32 	%r314, [%rd6+308];
	xor.b32  	%r335, %r335, %r314;
	ld.global.u32 	%r315, [%rd6+312];
	xor.b32  	%r334, %r334, %r315;
	ld.global.u32 	%r316, [%rd6+316];
	xor.b32  	%r333, %r333, %r316;
$L__BB0_38:
	add.s32 	%r332, %r332, 16;
	setp.ne.s32 	%p20, %r332, 32;
	@%p20 bra 	$L__BB0_6;
	mad.lo.s32 	%r317, %r326, -31, %r11;
	add.s32 	%r326, %r317, 1;
	setp.ne.s32 	%p21, %r326, 5;
	@%p21 bra 	$L__BB0_5;
	st.global.u32 	[%rd2+4], %r337;
	st.global.u32 	[%rd2+8], %r336;
	st.global.u32 	[%rd2+12], %r335;
	st.global.u32 	[%rd2+16], %r334;
	st.global.u32 	[%rd2+20], %r333;
	add.s32 	%r320, %r320, 1;
	setp.lt.u32 	%p22, %r320, %r2;
	@%p22 bra 	$L__BB0_4;
$L__BB0_41:
	shr.u64 	%rd7, %rd18, 2;
	add.s32 	%r319, %r319, 1;
	setp.gt.u64 	%p23, %rd18, 3;
	mov.u64 	%rd18, %rd7;
	@%p23 bra 	$L__BB0_2;
$L__BB0_42:
	mov.b32 	%r318, 0;
	st.global.v2.u32 	[%rd2+24], {%r318, %r318};
	st.global.u32 	[%rd2+32], %r318;
	mov.b64 	%rd17, 0;
	st.global.u64 	[%rd2+40], %rd17;
	ret;

}
	// .globl	_Z20generateRandomVectorPdP17curandStateXORWOWj
.visible .entry _Z20generateRandomVectorPdP17curandStateXORWOWj(
	.param .u64 .ptr .align 1 _Z20generateRandomVectorPdP17curandStateXORWOWj_param_0,
	.param .u64 .ptr .align 1 _Z20generateRandomVectorPdP17curandStateXORWOWj_param_1,
	.param .u32 _Z20generateRandomVectorPdP17curandStateXORWOWj_param_2
)
{
	.reg .pred 	%p<2>;
	.reg .b32 	%r<27>;
	.reg .b64 	%rd<10>;

	ld.param.u64 	%rd1, [_Z20generateRandomVectorPdP17curandStateXORWOWj_param_0];
	ld.param.u64 	%rd2, [_Z20generateRandomVectorPdP17curandStateXORWOWj_param_1];
	ld.param.u32 	%r2, [_Z20generateRandomVectorPdP17curandStateXORWOWj_param_2];
	mov.u32 	%r3, %ctaid.x;
	mov.u32 	%r4, %ntid.x;
	mov.u32 	%r5, %tid.x;
	mad.lo.s32 	%r1, %r3, %r4, %r5;
	setp.ge.u32 	%p1, %r1, %r2;
	@%p1 bra 	$L__BB1_2;
	cvta.to.global.u64 	%rd3, %rd2;
	cvta.to.global.u64 	%rd4, %rd1;
	mul.wide.u32 	%rd5, %r1, 48;
	add.s64 	%rd6, %rd3, %rd5;
	ld.global.v2.u32 	{%r6, %r7}, [%rd6];
	shr.u32 	%r8, %r7, 2;
	xor.b32  	%r9, %r8, %r7;
	ld.global.v2.u32 	{%r10, %r11}, [%rd6+8];
	ld.global.v2.u32 	{%r12, %r13}, [%rd6+16];
	shl.b32 	%r14, %r13, 4;
	shl.b32 	%r15, %r9, 1;
	xor.b32  	%r16, %r15, %r14;
	xor.b32  	%r17, %r16, %r9;
	xor.b32  	%r18, %r17, %r13;
	shr.u32 	%r19, %r10, 2;
	xor.b32  	%r20, %r19, %r10;
	st.global.v2.u32 	[%rd6+8], {%r12, %r13};
	shl.b32 	%r21, %r18, 4;
	shl.b32 	%r22, %r20, 1;
	xor.b32  	%r23, %r22, %r21;
	xor.b32  	%r24, %r23, %r20;
	xor.b32  	%r25, %r24, %r18;
	st.global.v2.u32 	[%rd6+16], {%r18, %r25};
	add.s32 	%r26, %r6, 724874;
	st.global.v2.u32 	[%rd6], {%r26, %r11};
	mul.wide.u32 	%rd7, %r1, 8;
	add.s64 	%rd8, %rd4, %rd7;
	mov.b64 	%rd9, 4607182418800017408;
	st.global.u64 	[%rd8], %rd9;
$L__BB1_2:
	ret;

}
	// .globl	_Z8coo_spmvPKdPKiiiiS0_Pd
.visible .entry _Z8coo_spmvPKdPKiiiiS0_Pd(
	.param .u64 .ptr .align 1 _Z8coo_spmvPKdPKiiiiS0_Pd_param_0,
	.param .u64 .ptr .align 1 _Z8coo_spmvPKdPKiiiiS0_Pd_param_1,
	.param .u32 _Z8coo_spmvPKdPKiiiiS0_Pd_param_2,
	.param .u32 _Z8coo_spmvPKdPKiiiiS0_Pd_param_3,
	.param .u32 _Z8coo_spmvPKdPKiiiiS0_Pd_param_4,
	.param .u64 .ptr .align 1 _Z8coo_spmvPKdPKiiiiS0_Pd_param_5,
	.param .u64 .ptr .align 1 _Z8coo_spmvPKdPKiiiiS0_Pd_param_6
)
{
	.reg .pred 	%p<14>;
	.reg .b32 	%r<55>;
	.reg .b64 	%rd<19>;
	.reg .b64 	%fd<13>;
	// demoted variable
	.shared .align 4 .u32 _ZZ8coo_spmvPKdPKiiiiS0_PdE6offset;
	ld.param.u64 	%rd2, [_Z8coo_spmvPKdPKiiiiS0_Pd_param_0];
	ld.param.u64 	%rd5, [_Z8coo_spmvPKdPKiiiiS0_Pd_param_1];
	ld.param.u32 	%r11, [_Z8coo_spmvPKdPKiiiiS0_Pd_param_2];
	ld.param.u32 	%r12, [_Z8coo_spmvPKdPKiiiiS0_Pd_param_3];
	ld.param.u32 	%r13, [_Z8coo_spmvPKdPKiiiiS0_Pd_param_4];
	ld.param.u64 	%rd3, [_Z8coo_spmvPKdPKiiiiS0_Pd_param_5];
	ld.param.u64 	%rd4, [_Z8coo_spmvPKdPKiiiiS0_Pd_param_6];
	cvta.to.global.u64 	%rd1, %rd5;
	mov.u32 	%r14, %ctaid.x;
	mov.u32 	%r15, %ntid.x;
	mov.u32 	%r1, %tid.x;
	mad.lo.s32 	%r2, %r14, %r15, %r1;
	mul.lo.s32 	%r3, %r12, %r11;
	mul.lo.s32 	%r4, %r3, %r3;
	mul.lo.s32 	%r16, %r4, %r13;
	setp.ge.s32 	%p2, %r2, %r16;
	@%p2 bra 	$L__BB2_8;
	cvta.to.global.u64 	%rd6, %rd2;
	cvta.to.global.u64 	%rd7, %rd3;
	div.s32 	%r17, %r2, %r4;
	mul.lo.s32 	%r18, %r17, %r4;
	sub.s32 	%r19, %r2, %r18;
	div.s32 	%r5, %r19, %r3;
	mul.lo.s32 	%r20, %r5, %r3;
	sub.s32 	%r21, %r19, %r20;
	div.s32 	%r22, %r21, %r11;
	mul.lo.s32 	%r23, %r22, %r11;
	sub.s32 	%r24, %r21, %r23;
	mul.wide.s32 	%rd8, %r2, 8;
	add.s64 	%rd9, %rd6, %rd8;
	ld.global.f64 	%fd5, [%rd9];
	mul.lo.s32 	%r6, %r17, %r12;
	add.s32 	%r25, %r22, %r6;
	mul.wide.s32 	%rd10, %r25, 4;
	add.s64 	%rd11, %rd1, %rd10;
	ld.global.u32 	%r26, [%rd11];
	mad.lo.s32 	%r27, %r26, %r11, %r24;
	mul.wide.s32 	%rd12, %r27, 8;
	add.s64 	%rd13, %rd7, %rd12;
	ld.global.f64 	%fd6, [%rd13];
	mul.f64 	%fd12, %fd5, %fd6;
	setp.ne.s32 	%p3, %r1, 0;
	@%p3 bra 	$L__BB2_3;
	rem.s32 	%r28, %r2, %r3;
	sub.s32 	%r29, %r3, %r28;
	st.shared.u32 	[_ZZ8coo_spmvPKdPKiiiiS0_PdE6offset], %r29;
$L__BB2_3:
	bar.sync 	0;
	ld.shared.u32 	%r31, [_ZZ8coo_spmvPKdPKiiiiS0_PdE6offset];
	sub.s32 	%r32, %r1, %r31;
	rem.u32 	%r33, %r32, %r3;
	not.b32 	%r34, %r3;
	setp.gt.u32 	%p4, %r32, %r34;
	selp.b32 	%r35, %r1, %r33, %p4;
	and.b32  	%r36, %r1, 31;
	setp.eq.s32 	%p5, %r35, 0;
	setp.eq.s32 	%p6, %r36, 0;
	or.pred  	%p1, %p6, %p5;
	// begin inline asm
	activemask.b32 %r30;
	// end inline asm
	vote.sync.ballot.b32 	%r37, %p1, %r30;
	brev.b32 	%r38, %r37;
	add.s32 	%r39, %r36, 1;
	shl.b32 	%r40, %r38, %r39;
	clz.b32 	%r41, %r40;
	xor.b32  	%r42, %r36, 31;
	min.u32 	%r8, %r41, %r42;
	setp.lt.s32 	%p8, %r3, 2;
	@%p8 bra 	$L__BB2_6;
	mov.b32 	%r54, 1;
$L__BB2_5:
	// begin inline asm
	mov.b64 {%r44,%r45}, %fd12;
	// end inline asm
	shfl.sync.down.b32	%r47|%p9, %r45, %r54, 31, %r30;
	shfl.sync.down.b32	%r46|%p10, %r44, %r54, 31, %r30;
	// begin inline asm
	mov.b64 %fd8, {%r46,%r47};
	// end inline asm
	setp.lt.u32 	%p11, %r8, %r54;
	add.f64 	%fd9, %fd12, %fd8;
	selp.f64 	%fd12, %fd12, %fd9, %p11;
	shl.b32 	%r54, %r54, 1;
	setp.lt.s32 	%p12, %r54, %r3;
	@%p12 bra 	$L__BB2_5;
$L__BB2_6:
	not.pred 	%p13, %p1;
	@%p13 bra 	$L__BB2_8;
	div.s32 	%r48, %r5, %r11;
	add.s32 	%r49, %r48, %r6;
	mul.wide.s32 	%rd14, %r49, 4;
	add.s64 	%rd15, %rd1, %rd14;
	ld.global.u32 	%r50, [%rd15];
	mul.lo.s32 	%r51, %r48, %r11;
	sub.s32 	%r52, %r5, %r51;
	mad.lo.s32 	%r53, %r50, %r11, %r52;
	cvta.to.global.u64 	%rd16, %rd4;
	mul.wide.s32 	%rd17, %r53, 8;
	add.s64 	%rd18, %rd16, %rd17;
	atom.global.add.f64 	%fd10, [%rd18], %fd12;
$L__BB2_8:
	ret;

}


// ===== COMPILED SASS (sm_100) =====

	.target	sm_100

	.elftype	@"ET_EXEC"


//--------------------- .note.nv.tkinfo           --------------------------
	.section	.note.nv.tkinfo,"",@"SHT_NOTE"
	.sectionflags	@"SHF_NOTE_NV_TKINFO"
	.tkinfo
        /*0018*/ 	.word	0x00000002
        /*0030*/ 	.string	""
        /*0030*/ 	.string	"ptxas"
        /*0030*/ 	.string	"Cuda compilation tools, release 13.0, V13.0.88"
        /*0030*/ 	.string	"Build cuda_13.0.r13.0/compiler.36424714_0"
        /*0030*/ 	.string	"-arch sm_100 -m 64 "



//--------------------- .note.nv.cuinfo           --------------------------
	.section	.note.nv.cuinfo,"",@"SHT_NOTE"
	.sectionflags	@"SHF_NOTE_NV_CUINFO"
        /*0018*/ 	.short	0x0002
        /*001a*/ 	.short	0x0064
        /*001c*/ 	.short	0x0082
	.zero		2


//--------------------- .nv.info                  --------------------------
	.section	.nv.info,"",@"SHT_CUDA_INFO"
	.align	4


	//----- nvinfo : EIATTR_REGCOUNT
	.align		4
        /*0000*/ 	.byte	0x04, 0x2f
        /*0002*/ 	.short	(.L_10 - .L_9)
	.align		4
.L_9:
        /*0004*/ 	.word	index@(_Z12setup_kernelP17curandStateXORWOWm)
        /*0008*/ 	.word	0x0000001f


	//----- nvinfo : EIATTR_FRAME_SIZE
	.align		4
.L_10:
        /*000c*/ 	.byte	0x04, 0x11
        /*000e*/ 	.short	(.L_12 - .L_11)
	.align		4
.L_11:
        /*0010*/ 	.word	index@(_Z12setup_kernelP17curandStateXORWOWm)
        /*0014*/ 	.word	0x00000000


	//----- nvinfo : EIATTR_REGCOUNT
	.align		4
.L_12:
        /*0018*/ 	.byte	0x04, 0x2f
        /*001a*/ 	.short	(.L_14 - .L_13)
	.align		4
.L_13:
        /*001c*/ 	.word	index@(_Z20generateRandomVectorPdP17curandStateXORWOWj)
        /*0020*/ 	.word	0x00000012


	//----- nvinfo : EIATTR_FRAME_SIZE
	.align		4
.L_14:
        /*0024*/ 	.byte	0x04, 0x11
        /*0026*/ 	.short	(.L_16 - .L_15)
	.align		4
.L_15:
        /*0028*/ 	.word	index@(_Z20generateRandomVectorPdP17curandStateXORWOWj)
        /*002c*/ 	.word	0x00000000


	//----- nvinfo : EIATTR_REGCOUNT
	.align		4
.L_16:
        /*0030*/ 	.byte	0x04, 0x2f
        /*0032*/ 	.short	(.L_18 - .L_17)
	.align		4
.L_17:
        /*0034*/ 	.word	index@(_Z8coo_spmvPKdPKiiiiS0_Pd)
        /*0038*/ 	.word	0x0000001c


	//----- nvinfo : EIATTR_FRAME_SIZE
	.align		4
.L_18:
        /*003c*/ 	.byte	0x04, 0x11
        /*003e*/ 	.short	(.L_20 - .L_19)
	.align		4
.L_19:
        /*0040*/ 	.word	index@(_Z8coo_spmvPKdPKiiiiS0_Pd)
        /*0044*/ 	.word	0x00000000


	//----- nvinfo : EIATTR_MIN_STACK_SIZE
	.align		4
.L_20:
        /*0048*/ 	.byte	0x04, 0x12
        /*004a*/ 	.short	(.L_22 - .L_21)
	.align		4
.L_21:
        /*004c*/ 	.word	index@(_Z8coo_spmvPKdPKiiiiS0_Pd)
        /*0050*/ 	.word	0x00000000


	//----- nvinfo : EIATTR_MIN_STACK_SIZE
	.align		4
.L_22:
        /*0054*/ 	.byte	0x04, 0x12
        /*0056*/ 	.short	(.L_24 - .L_23)
	.align		4
.L_23:
        /*0058*/ 	.word	index@(_Z20generateRandomVectorPdP17curandStateXORWOWj)
        /*005c*/ 	.word	0x00000000


	//----- nvinfo : EIATTR_MIN_STACK_SIZE
	.align		4
.L_24:
        /*0060*/ 	.byte	0x04, 0x12
        /*0062*/ 	.short	(.L_26 - .L_25)
	.align		4
.L_25:
        /*0064*/ 	.word	index@(_Z12setup_kernelP17curandStateXORWOWm)
        /*0068*/ 	.word	0x00000000
.L_26:


//--------------------- .nv.compat                --------------------------
	.section	.nv.compat,"",@"SHT_CUDA_COMPAT_INFO"
	.align	4
        /*0000*/ 	.byte	0x02, 0x09, 0x00, 0x00, 0x02, 0x02, 0x01, 0x00, 0x02, 0x05, 0x05, 0x00, 0x03, 0x07, 0x01, 0x01
        /*0010*/ 	.byte	0x02, 0x03, 0x00, 0x00, 0x02, 0x06, 0x01, 0x00, 0x04, 0x0b, 0x08, 0x00, 0x01, 0x00, 0x00, 0x00
        /*0020*/ 	.byte	0x00, 0x00, 0x00, 0x00


//--------------------- .nv.info._Z8coo_spmvPKdPKiiiiS0_Pd --------------------------
	.section	.nv.info._Z8coo_spmvPKdPKiiiiS0_Pd,"",@"SHT_CUDA_INFO"
	.sectionflags	@""
	.align	4


	//----- nvinfo : EIATTR_CUDA_API_VERSION
	.align		4
        /*0000*/ 	.byte	0x04, 0x37
        /*0002*/ 	.short	(.L_28 - .L_27)
.L_27:
        /*0004*/ 	.word	0x00000082


	//----- nvinfo : EIATTR_KPARAM_INFO
	.align		4
.L_28:
        /*0008*/ 	.byte	0x04, 0x17
        /*000a*/ 	.short	(.L_30 - .L_29)
.L_29:
        /*000c*/ 	.word	0x00000000
        /*0010*/ 	.short	0x0006
        /*0012*/ 	.short	0x0028
        /*0014*/ 	.byte	0x00, 0xf5, 0x21, 0x00


	//----- nvinfo : EIATTR_KPARAM_INFO
	.align		4
.L_30:
        /*0018*/ 	.byte	0x04, 0x17
        /*001a*/ 	.short	(.L_32 - .L_31)
.L_31:
        /*001c*/ 	.word	0x00000000
        /*0020*/ 	.short	0x0005
        /*0022*/ 	.short	0x0020
        /*0024*/ 	.byte	0x00, 0xf5, 0x21, 0x00


	//----- nvinfo : EIATTR_KPARAM_INFO
	.align		4
.L_32:
        /*0028*/ 	.byte	0x04, 0x17
        /*002a*/ 	.short	(.L_34 - .L_33)
.L_33:
        /*002c*/ 	.word	0x00000000
        /*0030*/ 	.short	0x0004
        /*0032*/ 	.short	0x0018
        /*0034*/ 	.byte	0x00, 0xf0, 0x11, 0x00


	//----- nvinfo : EIATTR_KPARAM_INFO
	.align		4
.L_34:
        /*0038*/ 	.byte	0x04, 0x17
        /*003a*/ 	.short	(.L_36 - .L_35)
.L_35:
        /*003c*/ 	.word	0x00000000
        /*0040*/ 	.short	0x0003
        /*0042*/ 	.short	0x0014
        /*0044*/ 	.byte	0x00, 0xf0, 0x11, 0x00


	//----- nvinfo : EIATTR_KPARAM_INFO
	.align		4
.L_36:
        /*0048*/ 	.byte	0x04, 0x17
        /*004a*/ 	.short	(.L_38 - .L_37)
.L_37:
        /*004c*/ 	.word	0x00000000
        /*0050*/ 	.short	0x0002
        /*0052*/ 	.short	0x0010
        /*0054*/ 	.byte	0x00, 0xf0, 0x11, 0x00


	//----- nvinfo : EIATTR_KPARAM_INFO
	.align		4
.L_38:
        /*0058*/ 	.byte	0x04, 0x17
        /*005a*/ 	.short	(.L_40 - .L_39)
.L_39:
        /*005c*/ 	.word	0x00000000
        /*0060*/ 	.short	0x0001
        /*0062*/ 	.short	0x0008
        /*0064*/ 	.byte	0x00, 0xf5, 0x21, 0x00


	//----- nvinfo : EIATTR_KPARAM_INFO
	.align		4
.L_40:
        /*0068*/ 	.byte	0x04, 0x17
        /*006a*/ 	.short	(.L_42 - .L_41)
.L_41:
        /*006c*/ 	.word	0x00000000
        /*0070*/ 	.short	0x0000
        /*0072*/ 	.short	0x0000
        /*0074*/ 	.byte	0x00, 0xf5, 0x21, 0x00


	//----- nvinfo : EIATTR_SPARSE_MMA_MASK
	.align		4
.L_42:
        /*0078*/ 	.byte	0x03, 0x50
        /*007a*/ 	.short	0x0000


	//----- nvinfo : EIATTR_MAXREG_COUNT
	.align		4
        /*007c*/ 	.byte	0x03, 0x1b
        /*007e*/ 	.short	0x00ff


	//----- nvinfo : EIATTR_NUM_BARRIERS
	.align		4
        /*0080*/ 	.byte	0x02, 0x4c
        /*0082*/ 	.byte	0x01
	.zero		1


	//----- nvinfo : EIATTR_MERCURY_ISA_VERSION
	.align		4
        /*0084*/ 	.byte	0x03, 0x5f
        /*0086*/ 	.short	0x0101


	//----- nvinfo : EIATTR_COOP_GROUP_MASK_REGIDS
	.align		4
        /*0088*/ 	.byte	0x04, 0x29
        /*008a*/ 	.short	(.L_44 - .L_43)


	//   ....[0]....
.L_43:
        /*008c*/ 	.word	0x05000005


	//   ....[1]....
        /*0090*/ 	.word	0x05000005


	//   ....[2]....
        /*0094*/ 	.word	0x05000005


	//----- nvinfo : EIATTR_COOP_GROUP_INSTR_OFFSETS
	.align		4
.L_44:
        /*0098*/ 	.byte	0x04, 0x28
        /*009a*/ 	.short	(.L_46 - .L_45)


	//   ....[0]....
.L_45:
        /*009c*/ 	.word	0x000009c0


	//   ....[1]....
        /*00a0*/ 	.word	0x00000a40


	//   ....[2]....
        /*00a4*/ 	.word	0x00000a60


	//----- nvinfo : EIATTR_VRC_CTA_INIT_COUNT
	.align		4
.L_46:
        /*00a8*/ 	.byte	0x02, 0x4a
	.zero		1
	.zero		1


	//----- nvinfo : EIATTR_EXIT_INSTR_OFFSETS
	.align		4
        /*00ac*/ 	.byte	0x04, 0x1c
        /*00ae*/ 	.short	(.L_48 - .L_47)


	//   ....[0]....
.L_47:
        /*00b0*/ 	.word	0x000000b0


	//   ....[1]....
        /*00b4*/ 	.word	0x00000af0


	//   ....[2]....
        /*00b8*/ 	.word	0x00000c60


	//----- nvinfo : EIATTR_CRS_STACK_SIZE
	.align		4
.L_48:
        /*00bc*/ 	.byte	0x04, 0x1e
        /*00be*/ 	.short	(.L_50 - .L_49)
.L_49:
        /*00c0*/ 	.word	0x00000000


	//----- nvinfo : EIATTR_CBANK_PARAM_SIZE
	.align		4
.L_50:
        /*00c4*/ 	.byte	0x03, 0x19
        /*00c6*/ 	.short	0x0030


	//----- nvinfo : EIATTR_PARAM_CBANK
	.align		4
        /*00c8*/ 	.byte	0x04, 0x0a
        /*00ca*/ 	.short	(.L_52 - .L_51)
	.align		4
.L_51:
        /*00cc*/ 	.word	index@(.nv.constant0._Z8coo_spmvPKdPKiiiiS0_Pd)
        /*00d0*/ 	.short	0x0380
        /*00d2*/ 	.short	0x0030


	//----- nvinfo : EIATTR_SW_WAR
	.align		4
.L_52:
        /*00d4*/ 	.byte	0x04, 0x36
        /*00d6*/ 	.short	(.L_54 - .L_53)
.L_53:
        /*00d8*/ 	.word	0x00000008
.L_54:


//--------------------- .nv.info._Z20generateRandomVectorPdP17curandStateXORWOWj --------------------------
	.section	.nv.info._Z20generateRandomVectorPdP17curandStateXORWOWj,"",@"SHT_CUDA_INFO"
	.sectionflags	@""
	.align	4


	//----- nvinfo : EIATTR_CUDA_API_VERSION
	.align		4
        /*0000*/ 	.byte	0x04, 0x37
        /*0002*/ 	.short	(.L_56 - .L_55)
.L_55:
        /*0004*/ 	.word	0x00000082


	//----- nvinfo : EIATTR_KPARAM_INFO
	.align		4
.L_56:
        /*0008*/ 	.byte	0x04, 0x17
        /*000a*/ 	.short	(.L_58 - .L_57)
.L_57:
        /*000c*/ 	.word	0x00000000
        /*0010*/ 	.short	0x0002
        /*0012*/ 	.short	0x0010
        /*0014*/ 	.byte	0x00, 0xf0, 0x11, 0x00


	//----- nvinfo : EIATTR_KPARAM_INFO
	.align		4
.L_58:
        /*0018*/ 	.byte	0x04, 0x17
        /*001a*/ 	.short	(.L_60 - .L_59)
.L_59:
        /*001c*/ 	.word	0x00000000
        /*0020*/ 	.short	0x0001
        /*0022*/ 	.short	0x0008
        /*0024*/ 	.byte	0x00, 0xf5, 0x21, 0x00


	//----- nvinfo : EIATTR_KPARAM_INFO
	.align		4
.L_60:
        /*0028*/ 	.byte	0x04, 0x17
        /*002a*/ 	.short	(.L_62 - .L_61)
.L_61:
        /*002c*/ 	.word	0x00000000
        /*0030*/ 	.short	0x0000
        /*0032*/ 	.short	0x0000
        /*0034*/ 	.byte	0x00, 0xf5, 0x21, 0x00


	//----- nvinfo : EIATTR_SPARSE_MMA_MASK
	.align		4
.L_62:
        /*0038*/ 	.byte	0x03, 0x50
        /*003a*/ 	.short	0x0000


	//----- nvinfo : EIATTR_MAXREG_COUNT
	.align		4
        /*003c*/ 	.byte	0x03, 0x1b
        /*003e*/ 	.short	0x00ff


	//----- nvinfo : EIATTR_MERCURY_ISA_VERSION
	.align		4
        /*0040*/ 	.byte	0x03, 0x5f
        /*0042*/ 	.short	0x0101


	//----- nvinfo : EIATTR_VRC_CTA_INIT_COUNT
	.align		4
        /*0044*/ 	.byte	0x02, 0x4a
	.zero		1
	.zero		1


	//----- nvinfo : EIATTR_EXIT_INSTR_OFFSETS
	.align		4
        /*0048*/ 	.byte	0x04, 0x1c
        /*004a*/ 	.short	(.L_64 - .L_63)


	//   ....[0]....
.L_63:
        /*004c*/ 	.word	0x00000070


	//   ....[1]....
        /*0050*/ 	.word	0x00000230


	//----- nvinfo : EIATTR_CBANK_PARAM_SIZE
	.align		4
.L_64:
        /*0054*/ 	.byte	0x03, 0x19
        /*0056*/ 	.short	0x0014


	//----- nvinfo : EIATTR_PARAM_CBANK
	.align		4
        /*0058*/ 	.byte	0x04, 0x0a
        /*005a*/ 	.short	(.L_66 - .L_65)
	.align		4
.L_65:
        /*005c*/ 	.word	index@(.nv.constant0._Z20generateRandomVectorPdP17curandStateXORWOWj)
        /*0060*/ 	.short	0x0380
        /*0062*/ 	.short	0x0014


	//----- nvinfo : EIATTR_SW_WAR
	.align		4
.L_66:
        /*0064*/ 	.byte	0x04, 0x36
        /*0066*/ 	.short	(.L_68 - .L_67)
.L_67:
        /*0068*/ 	.word	0x00000008
.L_68:


//--------------------- .nv.info._Z12setup_kernelP17curandStateXORWOWm --------------------------
	.section	.nv.info._Z12setup_kernelP17curandStateXORWOWm,"",@"SHT_CUDA_INFO"
	.sectionflags	@""
	.align	4


	//----- nvinfo : EIATTR_CUDA_API_VERSION
	.align		4
        /*0000*/ 	.byte	0x04, 0x37
        /*0002*/ 	.short	(.L_70 - .L_69)
.L_69:
        /*0004*/ 	.word	0x00000082


	//----- nvinfo : EIATTR_KPARAM_INFO
	.align		4
.L_70:
        /*0008*/ 	.byte	0x04, 0x17
        /*000a*/ 	.short	(.L_72 - .L_71)
.L_71:
        /*000c*/ 	.word	0x00000000
        /*0010*/ 	.short	0x0001
        /*0012*/ 	.short	0x0008
        /*0014*/ 	.byte	0x00, 0xf0, 0x21, 0x00


	//----- nvinfo : EIATTR_KPARAM_INFO
	.align		4
.L_72:
        /*0018*/ 	.byte	0x04, 0x17
        /*001a*/ 	.short	(.L_74 - .L_73)
.L_73:
        /*001c*/ 	.word	0x00000000
        /*0020*/ 	.short	0x0000
        /*0022*/ 	.short	0x0000
        /*0024*/ 	.byte	0x00, 0xf5, 0x21, 0x00


	//----- nvinfo : EIATTR_SPARSE_MMA_MASK
	.align		4
.L_74:
        /*0028*/ 	.byte	0x03, 0x50
        /*002a*/ 	.short	0x0000


	//----- nvinfo : EIATTR_MAXREG_COUNT
	.align		4
        /*002c*/ 	.byte	0x03, 0x1b
        /*002e*/ 	.short	0x00ff


	//----- nvinfo : EIATTR_MERCURY_ISA_VERSION
	.align		4
        /*0030*/ 	.byte	0x03, 0x5f
        /*0032*/ 	.short	0x0101


	//----- nvinfo : EIATTR_VRC_CTA_INIT_COUNT
	.align		4
        /*0034*/ 	.byte	0x02, 0x4a
	.zero		1
	.zero		1


	//----- nvinfo : EIATTR_EXIT_INSTR_OFFSETS
	.align		4
        /*0038*/ 	.byte	0x04, 0x1c
        /*003a*/ 	.short	(.L_76 - .L_75)


	//   ....[0]....
.L_75:
        /*003c*/ 	.word	0x00000ec0


	//----- nvinfo : EIATTR_CRS_STACK_SIZE
	.align		4
.L_76:
        /*0040*/ 	.byte	0x04, 0x1e
        /*0042*/ 	.short	(.L_78 - .L_77)
.L_77:
        /*0044*/ 	.word	0x00000000


	//----- nvinfo : EIATTR_CBANK_PARAM_SIZE
	.align		4
.L_78:
        /*0048*/ 	.byte	0x03, 0x19
        /*004a*/ 	.short	0x0010


	//----- nvinfo : EIATTR_PARAM_CBANK
	.align		4
        /*004c*/ 	.byte	0x04, 0x0a
        /*004e*/ 	.short	(.L_80 - .L_79)
	.align		4
.L_79:
        /*0050*/ 	.word	index@(.nv.constant0._Z12setup_kernelP17curandStateXORWOWm)
        /*0054*/ 	.short	0x0380
        /*0056*/ 	.short	0x0010


	//----- nvinfo : EIATTR_SW_WAR
	.align		4
.L_80:
        /*0058*/ 	.byte	0x04, 0x36
        /*005a*/ 	.short	(.L_82 - .L_81)
.L_81:
        /*005c*/ 	.word	0x00000008
.L_82:


//--------------------- .nv.callgraph             --------------------------
	.section	.nv.callgraph,"",@"SHT_CUDA_CALLGRAPH"
	.align	4
	.sectionentsize	8
	.align		4
        /*0000*/ 	.word	0x00000000
	.align		4
        /*0004*/ 	.word	0xffffffff
	.align		4
        /*0008*/ 	.word	0x00000000
	.align		4
        /*000c*/ 	.word	0xfffffffe
	.align		4
        /*0010*/ 	.word	0x00000000
	.align		4
        /*0014*/ 	.word	0xfffffffd
	.align		4
        /*0018*/ 	.word	0x00000000
	.align		4
        /*001c*/ 	.word	0xfffffffc


//--------------------- .nv.constant4             --------------------------
	.section	.nv.constant4,"a",@progbits
	.align	8
	.align		8
.nv.constant4:
        /*0000*/ 	.dword	precalc_xorwow_matrix
	.align		8
        /*0008*/ 	.dword	precalc_xorwow_offset_matrix
	.align		8
        /*0010*/ 	.dword	mrg32k3aM1
	.align		8
        /*0018*/ 	.dword	mrg32k3aM2
	.align		8
        /*0020*/ 	.dword	mrg32k3aM1SubSeq
	.align		8
        /*0028*/ 	.dword	mrg32k3aM2SubSeq
	.align		8
        /*0030*/ 	.dword	mrg32k3aM1Seq
	.align		8
        /*0038*/ 	.dword	mrg32k3aM2Seq


//--------------------- .nv.constant3             --------------------------
	.section	.nv.constant3,"a",@progbits
	.align	8
.nv.constant3:
	.type		__cr_lgamma_table,@object
	.size		__cr_lgamma_table,(.L_8 - __cr_lgamma_table)
__cr_lgamma_table:
        /*0000*/ 	.byte	0x00, 0x00, 0x00, 0x00, 0x00, 0x00, 0x00, 0x00, 0x00, 0x00, 0x00, 0x00, 0x00, 0x00, 0x00, 0x00
        /*0010*/ 	.byte	0xef, 0x39, 0xfa, 0xfe, 0x42, 0x2e, 0xe6, 0x3f, 0x02, 0x20, 0x2a, 0xfa, 0x0b, 0xab, 0xfc, 0x3f
        /*0020*/ 	.byte	0xf9, 0x2c, 0x92, 0x7c, 0xa7, 0x6c, 0x09, 0x40, 0xc9, 0x79, 0x44, 0x3c, 0x64, 0x26, 0x13, 0x40
        /*0030*/ 	.byte	0xca, 0x01, 0xcf, 0x3a, 0x27, 0x51, 0x1a, 0x40, 0x30, 0xcc, 0x2d, 0xf3, 0xe1, 0x0c, 0x21, 0x40
        /*0040*/ 	.byte	0x0d, 0xb7, 0xfc, 0x82, 0x8e, 0x35, 0x25, 0x40
.L_8:


//--------------------- .text._Z8coo_spmvPKdPKiiiiS0_Pd --------------------------
	.section	.text._Z8coo_spmvPKdPKiiiiS0_Pd,"ax",@progbits
	.align	128
        .global         _Z8coo_spmvPKdPKiiiiS0_Pd
        .type           _Z8coo_spmvPKdPKiiiiS0_Pd,@function
        .size           _Z8coo_spmvPKdPKiiiiS0_Pd,(.L_x_15 - _Z8coo_spmvPKdPKiiiiS0_Pd)
        .other          _Z8coo_spmvPKdPKiiiiS0_Pd,@"STO_CUDA_ENTRY STV_DEFAULT"
_Z8coo_spmvPKdPKiiiiS0_Pd:
.text._Z8coo_spmvPKdPKiiiiS0_Pd:
[----:B------:R-:W-:Y:S01]  /*0000*/  LDC R1, c[0x0][0x37c] ;  /* 0x0000df00ff017b82 */ /* 0x000fe20000000800 */
[----:B------:R-:W0:Y:S07]  /*0010*/  S2R R21, SR_TID.X ;  /* 0x0000000000157919 */ /* 0x000e2e0000002100 */
[----:B------:R-:W1:Y:S01]  /*0020*/  LDC.64 R12, c[0x0][0x390] ;  /* 0x0000e400ff0c7b82 */ /* 0x000e620000000a00 */
[----:B------:R-:W2:Y:S07]  /*0030*/  LDCU UR5, c[0x0][0x398] ;  /* 0x00007300ff0577ac */ /* 0x000eae0008000800 */
[----:B------:R-:W0:Y:S08]  /*0040*/  S2UR UR4, SR_CTAID.X ;  /* 0x00000000000479c3 */ /* 0x000e300000002500 */
[----:B------:R-:W0:Y:S01]  /*0050*/  LDC R2, c[0x0][0x360] ;  /* 0x0000d800ff027b82 */ /* 0x000e220000000800 */
[----:B-1----:R-:W-:-:S04]  /*0060*/  IMAD R20, R13, R12, RZ ;  /* 0x0000000c0d147224 */ /* 0x002fc800078e02ff */
[----:B------:R-:W-:Y:S02]  /*0070*/  IMAD R0, R20, R20, RZ ;  /* 0x0000001414007224 */ /* 0x000fe400078e02ff */
[----:B0-----:R-:W-:Y:S02]  /*0080*/  IMAD R11, R2, UR4, R21 ;  /* 0x00000004020b7c24 */ /* 0x001fe4000f8e0215 */
[----:B--2---:R-:W-:-:S05]  /*0090*/  IMAD R2, R0, UR5, RZ ;  /* 0x0000000500027c24 */ /* 0x004fca000f8e02ff */
[----:B------:R-:W-:-:S13]  /*00a0*/  ISETP.GE.AND P0, PT, R11, R2, PT ;  /* 0x000000020b00720c */ /* 0x000fda0003f06270 */
[----:B------:R-:W-:Y:S05]  /*00b0*/  @P0 EXIT ;  /* 0x000000000000094d */ /* 0x000fea0003800000 */
[----:B------:R-:W-:Y:S01]  /*00c0*/  IABS R5, R0 ;  /* 0x0000000000057213 */ /* 0x000fe20000000000 */
[----:B------:R-:W0:Y:S01]  /*00d0*/  LDCU.64 UR6, c[0x0][0x358] ;  /* 0x00006b00ff0677ac */ /* 0x000e220008000a00 */
[----:B------:R-:W-:Y:S01]  /*00e0*/  IABS R10, R11 ;  /* 0x0000000b000a7213 */ /* 0x000fe20000000000 */
[----:B------:R-:W1:Y:S01]  /*00f0*/  LDC.64 R18, c[0x0][0x3a0] ;  /* 0x0000e800ff127b82 */ /* 0x000e620000000a00 */
[----:B------:R-:W2:Y:S01]  /*0100*/  I2F.RP R4, R5 ;  /* 0x0000000500047306 */ /* 0x000ea20000209400 */
[----:B------:R-:W-:-:S07]  /*0110*/  IABS R9, R20 ;  /* 0x0000001400097213 */ /* 0x000fce0000000000 */
[----:B--2---:R-:W2:Y:S02]  /*0120*/  MUFU.RCP R4, R4 ;  /* 0x0000000400047308 */ /* 0x004ea40000001000 */
[----:B--2---:R-:W-:-:S06]  /*0130*/  VIADD R2, R4, 0xffffffe ;  /* 0x0ffffffe04027836 */ /* 0x004fcc0000000000 */
[----:B------:R-:W2:Y:S08]  /*0140*/  I2F.RP R4, R9 ;  /* 0x0000000900047306 */ /* 0x000eb00000209400 */
[----:B------:R3:W4:Y:S08]  /*0150*/  F2I.FTZ.U32.TRUNC.NTZ R3, R2 ;  /* 0x0000000200037305 */ /* 0x000730000021f000 */
[----:B--2---:R-:W2:Y:S01]  /*0160*/  MUFU.RCP R4, R4 ;  /* 0x0000000400047308 */ /* 0x004ea20000001000 */
[----:B---3--:R-:W-:-:S02]  /*0170*/  IMAD.MOV.U32 R2, RZ, RZ, RZ ;  /* 0x000000ffff027224 */ /* 0x008fc400078e00ff */
[----:B----4-:R-:W-:-:S04]  /*0180*/  IMAD.MOV R6, RZ, RZ, -R3 ;  /* 0x000000ffff067224 */ /* 0x010fc800078e0a03 */
[----:B------:R-:W-:Y:S01]  /*0190*/  IMAD R7, R6, R5, RZ ;  /* 0x0000000506077224 */ /* 0x000fe200078e02ff */
[----:B------:R-:W-:-:S03]  /*01a0*/  IABS R6, R0 ;  /* 0x0000000000067213 */ /* 0x000fc60000000000 */
[----:B------:R-:W-:Y:S01]  /*01b0*/  IMAD.HI.U32 R3, R3, R7, R2 ;  /* 0x0000000703037227 */ /* 0x000fe200078e0002 */
[----:B------:R-:W-:Y:S02]  /*01c0*/  IADD3 R7, PT, PT, RZ, -R6, RZ ;  /* 0x80000006ff077210 */ /* 0x000fe40007ffe0ff */
[----:B------:R-:W-:-:S03]  /*01d0*/  IABS R6, R12 ;  /* 0x0000000c00067213 */ /* 0x000fc60000000000 */
[----:B------:R-:W-:-:S04]  /*01e0*/  IMAD.HI.U32 R8, R3, R10, RZ ;  /* 0x0000000a03087227 */ /* 0x000fc800078e00ff */
[----:B------:R-:W-:-:S05]  /*01f0*/  IMAD R2, R8, R7, R10 ;  /* 0x0000000708027224 */ /* 0x000fca00078e020a */
[----:B------:R-:W-:-:S13]  /*0200*/  ISETP.GT.U32.AND P1, PT, R5, R2, PT ;  /* 0x000000020500720c */ /* 0x000fda0003f24070 */
[----:B------:R-:W-:Y:S01]  /*0210*/  @!P1 IMAD.IADD R2, R2, 0x1, -R5 ;  /* 0x0000000102029824 */ /* 0x000fe200078e0a05 */
[----:B------:R-:W-:Y:S02]  /*0220*/  @!P1 IADD3 R8, PT, PT, R8, 0x1, RZ ;  /* 0x0000000108089810 */ /* 0x000fe40007ffe0ff */
[----:B------:R-:W-:Y:S02]  /*0230*/  ISETP.NE.AND P1, PT, R0, RZ, PT ;  /* 0x000000ff0000720c */ /* 0x000fe40003f25270 */
[----:B------:R-:W-:Y:S02]  /*0240*/  ISETP.GE.U32.AND P0, PT, R2, R5, PT ;  /* 0x000000050200720c */ /* 0x000fe40003f06070 */
[----:B------:R-:W-:-:S04]  /*0250*/  LOP3.LUT R2, R11, R0, RZ, 0x3c, !PT ;  /* 0x000000000b027212 */ /* 0x000fc800078e3cff */
[----:B------:R-:W-:Y:S01]  /*0260*/  ISETP.GE.AND P2, PT, R2, RZ, PT ;  /* 0x000000ff0200720c */ /* 0x000fe20003f46270 */
[----:B--2---:R-:W-:-:S04]  /*0270*/  VIADD R2, R4, 0xffffffe ;  /* 0x0ffffffe04027836 */ /* 0x004fc80000000000 */
[----:B------:R2:W3:Y:S02]  /*0280*/  F2I.FTZ.U32.TRUNC.NTZ R3, R2 ;  /* 0x0000000200037305 */ /* 0x0004e4000021f000 */
[----:B------:R-:W-:-:S06]  /*0290*/  @P0 VIADD R8, R8, 0x1 ;  /* 0x0000000108080836 */ /* 0x000fcc0000000000 */
[----:B------:R-:W-:Y:S01]  /*02a0*/  @!P2 IMAD.MOV R8, RZ, RZ, -R8 ;  /* 0x000000ffff08a224 */ /* 0x000fe200078e0a08 */
[----:B------:R-:W-:Y:S01]  /*02b0*/  @!P1 LOP3.LUT R8, RZ, R0, RZ, 0x33, !PT ;  /* 0x00000000ff089212 */ /* 0x000fe200078e33ff */
[----:B--2---:R-:W-:-:S04]  /*02c0*/  IMAD.MOV.U32 R2, RZ, RZ, RZ ;  /* 0x000000ffff027224 */ /* 0x004fc800078e00ff */
[----:B------:R-:W-:Y:S01]  /*02d0*/  IMAD.MOV R25, RZ, RZ, -R8 ;  /* 0x000000ffff197224 */ /* 0x000fe200078e0a08 */
[----:B---3--:R-:W-:-:S03]  /*02e0*/  IADD3 R4, PT, PT, RZ, -R3, RZ ;  /* 0x80000003ff047210 */ /* 0x008fc60007ffe0ff */
[----:B------:R-:W-:Y:S02]  /*02f0*/  IMAD R25, R0, R25, R11 ;  /* 0x0000001900197224 */ /* 0x000fe400078e020b */
[----:B------:R-:W-:Y:S01]  /*0300*/  IMAD R7, R4, R9, RZ ;  /* 0x0000000904077224 */ /* 0x000fe200078e02ff */
[----:B------:R-:W-:Y:S02]  /*0310*/  IABS R4, R20 ;  /* 0x0000001400047213 */ /* 0x000fe40000000000 */
[----:B------:R-:W-:Y:S01]  /*0320*/  IABS R0, R25 ;  /* 0x0000001900007213 */ /* 0x000fe20000000000 */
[----:B------:R-:W-:Y:S01]  /*0330*/  IMAD.HI.U32 R7, R3, R7, R2 ;  /* 0x0000000703077227 */ /* 0x000fe200078e0002 */
[----:B------:R-:W-:Y:S01]  /*0340*/  IADD3 R5, PT, PT, RZ, -R4, RZ ;  /* 0x80000004ff057210 */ /* 0x000fe20007ffe0ff */
[----:B------:R-:W2:Y:S01]  /*0350*/  I2F.RP R3, R6 ;  /* 0x0000000600037306 */ /* 0x000ea20000209400 */
[----:B------:R-:W-:Y:S01]  /*0360*/  LOP3.LUT R4, RZ, R20, RZ, 0x33, !PT ;  /* 0x00000014ff047212 */ /* 0x000fe200078e33ff */
[----:B------:R-:W-:-:S04]  /*0370*/  IMAD.MOV.U32 R2, RZ, RZ, R0 ;  /* 0x000000ffff027224 */ /* 0x000fc800078e0000 */
[----:B------:R-:W-:-:S04]  /*0380*/  IMAD.HI.U32 R0, R7, R2, RZ ;  /* 0x0000000207007227 */ /* 0x000fc800078e00ff */
[----:B------:R-:W-:-:S05]  /*0390*/  IMAD R2, R0, R5, R2 ;  /* 0x0000000500027224 */ /* 0x000fca00078e0202 */
[----:B------:R-:W-:Y:S01]  /*03a0*/  ISETP.GT.U32.AND P1, PT, R9, R2, PT ;  /* 0x000000020900720c */ /* 0x000fe20003f24070 */
[----:B--2---:R-:W2:-:S12]  /*03b0*/  MUFU.RCP R3, R3 ;  /* 0x0000000300037308 */ /* 0x004e980000001000 */
[----:B------:R-:W-:Y:S02]  /*03c0*/  @!P1 IMAD.IADD R2, R2, 0x1, -R9 ;  /* 0x0000000102029824 */ /* 0x000fe400078e0a09 */
[----:B------:R-:W-:-:S03]  /*03d0*/  @!P1 VIADD R0, R0, 0x1 ;  /* 0x0000000100009836 */ /* 0x000fc60000000000 */
[----:B------:R-:W-:Y:S02]  /*03e0*/  ISETP.GE.U32.AND P0, PT, R2, R9, PT ;  /* 0x000000090200720c */ /* 0x000fe40003f06070 */
[----:B------:R-:W-:Y:S02]  /*03f0*/  LOP3.LUT R2, R25, R20, RZ, 0x3c, !PT ;  /* 0x0000001419027212 */ /* 0x000fe400078e3cff */
[----:B--2---:R-:W-:Y:S02]  /*0400*/  IADD3 R14, PT, PT, R3, 0xffffffe, RZ ;  /* 0x0ffffffe030e7810 */ /* 0x004fe40007ffe0ff */
[----:B------:R-:W-:Y:S02]  /*0410*/  ISETP.GE.AND P2, PT, R2, RZ, PT ;  /* 0x000000ff0200720c */ /* 0x000fe40003f46270 */
[----:B------:R2:W3:Y:S05]  /*0420*/  F2I.FTZ.U32.TRUNC.NTZ R15, R14 ;  /* 0x0000000e000f7305 */ /* 0x0004ea000021f000 */
[----:B------:R-:W-:Y:S01]  /*0430*/  @P0 VIADD R0, R0, 0x1 ;  /* 0x0000000100000836 */ /* 0x000fe20000000000 */
[----:B------:R-:W-:Y:S01]  /*0440*/  ISETP.NE.AND P0, PT, R20, RZ, PT ;  /* 0x000000ff1400720c */ /* 0x000fe20003f05270 */
[----:B--2---:R-:W-:-:S04]  /*0450*/  HFMA2 R14, -RZ, RZ, 0, 0 ;  /* 0x00000000ff0e7431 */ /* 0x004fc800000001ff */
[----:B------:R-:W-:-:S04]  /*0460*/  @!P2 IADD3 R0, PT, PT, -R0, RZ, RZ ;  /* 0x000000ff0000a210 */ /* 0x000fc80007ffe1ff */
[----:B------:R-:W-:Y:S01]  /*0470*/  SEL R3, R4, R0, !P0 ;  /* 0x0000000004037207 */ /* 0x000fe20004000000 */
[----:B---3--:R-:W-:-:S04]  /*0480*/  IMAD.MOV R17, RZ, RZ, -R15 ;  /* 0x000000ffff117224 */ /* 0x008fc800078e0a0f */
[----:B------:R-:W-:Y:S02]  /*0490*/  IMAD.MOV R0, RZ, RZ, -R3 ;  /* 0x000000ffff007224 */ /* 0x000fe400078e0a03 */
[----:B------:R-:W-:Y:S02]  /*04a0*/  IMAD R17, R17, R6, RZ ;  /* 0x0000000611117224 */ /* 0x000fe400078e02ff */
[----:B------:R-:W-:Y:S02]  /*04b0*/  IMAD R25, R20, R0, R25 ;  /* 0x0000000014197224 */ /* 0x000fe400078e0219 */
[----:B------:R-:W-:-:S03]  /*04c0*/  IMAD.HI.U32 R2, R15, R17, R14 ;  /* 0x000000110f027227 */ /* 0x000fc600078e000e */
[----:B------:R-:W-:-:S05]  /*04d0*/  IABS R0, R25 ;  /* 0x0000001900007213 */ /* 0x000fca0000000000 */
[----:B------:R-:W-:-:S04]  /*04e0*/  IMAD.MOV.U32 R15, RZ, RZ, R0 ;  /* 0x000000ffff0f7224 */ /* 0x000fc800078e0000 */
[----:B------:R-:W-:-:S04]  /*04f0*/  IMAD.HI.U32 R0, R2, R15, RZ ;  /* 0x0000000f02007227 */ /* 0x000fc800078e00ff */
[----:B------:R-:W-:-:S04]  /*0500*/  IMAD.MOV R14, RZ, RZ, -R0 ;  /* 0x000000ffff0e7224 */ /* 0x000fc800078e0a00 */
[----:B------:R-:W-:Y:S01]  /*0510*/  IMAD R15, R6, R14, R15 ;  /* 0x0000000e060f7224 */ /* 0x000fe200078e020f */
[----:B------:R-:W-:-:S04]  /*0520*/  LOP3.LUT R14, R25, R12, RZ, 0x3c, !PT ;  /* 0x0000000c190e7212 */ /* 0x000fc800078e3cff */
[----:B------:R-:W-:Y:S02]  /*0530*/  ISETP.GT.U32.AND P3, PT, R6, R15, PT ;  /* 0x0000000f0600720c */ /* 0x000fe40003f64070 */
[----:B------:R-:W-:-:S11]  /*0540*/  ISETP.GE.AND P2, PT, R14, RZ, PT ;  /* 0x000000ff0e00720c */ /* 0x000fd60003f46270 */
[----:B------:R-:W-:Y:S01]  /*0550*/  @!P3 IADD3 R15, PT, PT, R15, -R6, RZ ;  /* 0x800000060f0fb210 */ /* 0x000fe20007ffe0ff */
[----:B------:R-:W-:-:S03]  /*0560*/  @!P3 VIADD R0, R0, 0x1 ;  /* 0x000000010000b836 */ /* 0x000fc60000000000 */
[----:B------:R-:W-:Y:S02]  /*0570*/  ISETP.GE.U32.AND P1, PT, R15, R6, PT ;  /* 0x000000060f00720c */ /* 0x000fe40003f26070 */
[----:B------:R-:W2:Y:S11]  /*0580*/  LDC.64 R14, c[0x0][0x388] ;  /* 0x0000e200ff0e7b82 */ /* 0x000eb60000000a00 */
[----:B------:R-:W-:Y:S01]  /*0590*/  @P1 VIADD R0, R0, 0x1 ;  /* 0x0000000100001836 */ /* 0x000fe20000000000 */
[----:B------:R-:W-:-:S04]  /*05a0*/  ISETP.NE.AND P1, PT, R12, RZ, PT ;  /* 0x000000ff0c00720c */ /* 0x000fc80003f25270 */
[----:B------:R-:W-:Y:S02]  /*05b0*/  MOV R17, R0 ;  /* 0x0000000000117202 */ /* 0x000fe40000000f00 */
[----:B------:R-:W-:-:S03]  /*05c0*/  LOP3.LUT R0, RZ, R12, RZ, 0x33, !PT ;  /* 0x0000000cff007212 */ /* 0x000fc600078e33ff */
[----:B------:R-:W-:-:S05]  /*05d0*/  @!P2 IMAD.MOV R17, RZ, RZ, -R17 ;  /* 0x000000ffff11a224 */ /* 0x000fca00078e0a11 */
[----:B------:R-:W-:Y:S02]  /*05e0*/  SEL R24, R0, R17, !P1 ;  /* 0x0000001100187207 */ /* 0x000fe40004800000 */
[----:B------:R-:W3:Y:S03]  /*05f0*/  LDC.64 R16, c[0x0][0x380] ;  /* 0x0000e000ff107b82 */ /* 0x000ee60000000a00 */
[----:B------:R-:W-:-:S04]  /*0600*/  IMAD R23, R8, R13, R24 ;  /* 0x0000000d08177224 */ /* 0x000fc800078e0218 */
[----:B--2---:R-:W-:-:S06]  /*0610*/  IMAD.WIDE R22, R23, 0x4, R14 ;  /* 0x0000000417167825 */ /* 0x004fcc00078e020e */
[----:B0-----:R-:W2:Y:S01]  /*0620*/  LDG.E R22, desc[UR6][R22.64] ;  /* 0x0000000616167981 */ /* 0x001ea2000c1e1900 */
[----:B------:R-:W-:-:S04]  /*0630*/  IMAD.MOV R24, RZ, RZ, -R24 ;  /* 0x000000ffff187224 */ /* 0x000fc800078e0a18 */
[----:B------:R-:W-:Y:S02]  /*0640*/  IMAD R25, R12, R24, R25 ;  /* 0x000000180c197224 */ /* 0x000fe400078e0219 */
[----:B---3--:R-:W-:-:S06]  /*0650*/  IMAD.WIDE R16, R11, 0x8, R16 ;  /* 0x000000080b107825 */ /* 0x008fcc00078e0210 */
[----:B------:R-:W3:Y:S01]  /*0660*/  LDG.E.64 R16, desc[UR6][R16.64] ;  /* 0x0000000610107981 */ /* 0x000ee2000c1e1b00 */
[----:B--2---:R-:W-:-:S04]  /*0670*/  IMAD R25, R22, R12, R25 ;  /* 0x0000000c16197224 */ /* 0x004fc800078e0219 */
[----:B-1----:R-:W-:-:S06]  /*0680*/  IMAD.WIDE R18, R25, 0x8, R18 ;  /* 0x0000000819127825 */ /* 0x002fcc00078e0212 */
[----:B------:R-:W3:Y:S01]  /*0690*/  LDG.E.64 R18, desc[UR6][R18.64] ;  /* 0x0000000612127981 */ /* 0x000ee2000c1e1b00 */
[----:B------:R-:W-:Y:S01]  /*06a0*/  ISETP.NE.AND P2, PT, R21, RZ, PT ;  /* 0x000000ff1500720c */ /* 0x000fe20003f45270 */
[----:B------:R-:W-:Y:S01]  /*06b0*/  BSSY.RECONVERGENT B0, `(.L_x_0) ;  /* 0x0000011000007945 */ /* 0x000fe20003800200 */
[----:B---3--:R-:W-:-:S11]  /*06c0*/  DMUL R22, R16, R18 ;  /* 0x0000001210167228 */ /* 0x008fd60000000000 */
[----:B------:R-:W-:Y:S05]  /*06d0*/  @P2 BRA `(.L_x_1) ;  /* 0x0000000000382947 */ /* 0x000fea0003800000 */
[----:B------:R-:W-:Y:S01]  /*06e0*/  IMAD.HI.U32 R7, R7, R10, RZ ;  /* 0x0000000a07077227 */ /* 0x000fe200078e00ff */
[----:B------:R-:W0:Y:S01]  /*06f0*/  S2UR UR5, SR_CgaCtaId ;  /* 0x00000000000579c3 */ /* 0x000e220000008800 */
[----:B------:R-:W-:Y:S01]  /*0700*/  ISETP.GE.AND P3, PT, R11, RZ, PT ;  /* 0x000000ff0b00720c */ /* 0x000fe20003f66270 */
[----:B------:R-:W-:Y:S01]  /*0710*/  UMOV UR4, 0x400 ;  /* 0x0000040000047882 */ /* 0x000fe20000000000 */
[----:B------:R-:W-:-:S05]  /*0720*/  IMAD R10, R7, R5, R10 ;  /* 0x00000005070a7224 */ /* 0x000fca00078e020a */
[----:B------:R-:W-:-:S13]  /*0730*/  ISETP.GT.U32.AND P2, PT, R9, R10, PT ;  /* 0x0000000a0900720c */ /* 0x000fda0003f44070 */
[----:B------:R-:W-:Y:S01]  /*0740*/  @!P2 IADD3 R10, PT, PT, R10, -R9, RZ ;  /* 0x800000090a0aa210 */ /* 0x000fe20007ffe0ff */
[----:B0-----:R-:W-:-:S03]  /*0750*/  ULEA UR4, UR5, UR4, 0x18 ;  /* 0x0000000405047291 */ /* 0x001fc6000f8ec0ff */
[----:B------:R-:W-:-:S13]  /*0760*/  ISETP.GT.U32.AND P2, PT, R9, R10, PT ;  /* 0x0000000a0900720c */ /* 0x000fda0003f44070 */
[----:B------:R-:W-:-:S04]  /*0770*/  @!P2 IMAD.IADD R10, R10, 0x1, -R9 ;  /* 0x000000010a0aa824 */ /* 0x000fc800078e0a09 */
[----:B------:R-:W-:-:S05]  /*0780*/  @!P3 IMAD.MOV R10, RZ, RZ, -R10 ;  /* 0x000000ffff0ab224 */ /* 0x000fca00078e0a0a */
[----:B------:R-:W-:-:S04]  /*0790*/  SEL R5, R4, R10, !P0 ;  /* 0x0000000a04057207 */ /* 0x000fc80004000000 */
[----:B------:R-:W-:-:S05]  /*07a0*/  IADD3 R5, PT, PT, R20, -R5, RZ ;  /* 0x8000000514057210 */ /* 0x000fca0007ffe0ff */
[----:B------:R0:W-:Y:S02]  /*07b0*/  STS [UR4], R5 ;  /* 0x00000005ff007988 */ /* 0x0001e40008000804 */
.L_x_1:
[----:B------:R-:W-:Y:S05]  /*07c0*/  BSYNC.RECONVERGENT B0 ;  /* 0x0000000000007941 */ /* 0x000fea0003800200 */
.L_x_0:
[----:B------:R-:W1:Y:S08]  /*07d0*/  S2UR UR5, SR_CgaCtaId ;  /* 0x00000000000579c3 */ /* 0x000e700000008800 */
[----:B------:R-:W-:Y:S01]  /*07e0*/  BAR.SYNC.DEFER_BLOCKING 0x0 ;  /* 0x0000000000007b1d */ /* 0x000fe20000010000 */
[----:B0-----:R-:W-:Y:S01]  /*07f0*/  IMAD.MOV R5, RZ, RZ, -R20 ;  /* 0x000000ffff057224 */ /* 0x001fe200078e0a14 */
[----:B------:R-:W-:-:S04]  /*0800*/  ISETP.NE.U32.AND P2, PT, R20, RZ, PT ;  /* 0x000000ff1400720c */ /* 0x000fc80003f45070 */
[----:B------:R-:W0:Y:S01]  /*0810*/  I2F.U32.RP R7, R20 ;  /* 0x0000001400077306 */ /* 0x000e220000209000 */
[----:B------:R-:W-:-:S07]  /*0820*/  UMOV UR4, 0x400 ;  /* 0x0000040000047882 */ /* 0x000fce0000000000 */
[----:B0-----:R-:W0:Y:S01]  /*0830*/  MUFU.RCP R7, R7 ;  /* 0x0000000700077308 */ /* 0x001e220000001000 */
[----:B-1----:R-:W-:-:S09]  /*0840*/  ULEA UR4, UR5, UR4, 0x18 ;  /* 0x0000000405047291 */ /* 0x002fd2000f8ec0ff */
[----:B------:R-:W1:Y:S01]  /*0850*/  LDS R16, [UR4] ;  /* 0x00000004ff107984 */ /* 0x000e620008000800 */
[----:B0-----:R-:W-:-:S04]  /*0860*/  VIADD R10, R7, 0xffffffe ;  /* 0x0ffffffe070a7836 */ /* 0x001fc80000000000 */
[----:B------:R0:W2:Y:S02]  /*0870*/  F2I.FTZ.U32.TRUNC.NTZ R11, R10 ;  /* 0x0000000a000b7305 */ /* 0x0000a4000021f000 */
[----:B0-----:R-:W-:Y:S01]  /*0880*/  MOV R10, RZ ;  /* 0x000000ff000a7202 */ /* 0x001fe20000000f00 */
[----:B--2---:R-:W-:-:S04]  /*0890*/  IMAD R5, R5, R11, RZ ;  /* 0x0000000b05057224 */ /* 0x004fc800078e02ff */
[----:B------:R-:W-:-:S04]  /*08a0*/  IMAD.HI.U32 R18, R11, R5, R10 ;  /* 0x000000050b127227 */ /* 0x000fc800078e000a */
[----:B-1----:R-:W-:-:S04]  /*08b0*/  IMAD.IADD R5, R21, 0x1, -R16 ;  /* 0x0000000115057824 */ /* 0x002fc800078e0a10 */
[----:B------:R-:W-:Y:S01]  /*08c0*/  IMAD.HI.U32 R18, R18, R5, RZ ;  /* 0x0000000512127227 */ /* 0x000fe200078e00ff */
[----:B------:R-:W-:-:S03]  /*08d0*/  ISETP.GT.U32.AND P3, PT, R5, R4, PT ;  /* 0x000000040500720c */ /* 0x000fc60003f64070 */
[----:B------:R-:W-:-:S04]  /*08e0*/  IMAD.MOV R18, RZ, RZ, -R18 ;  /* 0x000000ffff127224 */ /* 0x000fc800078e0a12 */
[----:B------:R-:W-:Y:S01]  /*08f0*/  IMAD R7, R20, R18, R5 ;  /* 0x0000001214077224 */ /* 0x000fe200078e0205 */
[----:B------:R-:W-:-:S04]  /*0900*/  VOTE.ANY R5, PT, PT ;  /* 0x0000000000057806 */ /* 0x000fc800038e0100 */
[----:B------:R-:W-:-:S13]  /*0910*/  ISETP.GE.U32.AND P0, PT, R7, R20, PT ;  /* 0x000000140700720c */ /* 0x000fda0003f06070 */
[----:B------:R-:W-:-:S04]  /*0920*/  @P0 IADD3 R7, PT, PT, -R20, R7, RZ ;  /* 0x0000000714070210 */ /* 0x000fc80007ffe1ff */
[----:B------:R-:W-:-:S13]  /*0930*/  ISETP.GE.U32.AND P0, PT, R7, R20, PT ;  /* 0x000000140700720c */ /* 0x000fda0003f06070 */
[----:B------:R-:W-:-:S05]  /*0940*/  @P0 IMAD.IADD R7, R7, 0x1, -R20 ;  /* 0x0000000107070824 */ /* 0x000fca00078e0a14 */
[----:B------:R-:W-:Y:S02]  /*0950*/  SEL R4, R4, R7, !P2 ;  /* 0x0000000704047207 */ /* 0x000fe40005000000 */
[C---:B------:R-:W-:Y:S02]  /*0960*/  LOP3.LUT P0, R7, R21.reuse, 0x1f, RZ, 0xc0, !PT ;  /* 0x0000001f15077812 */ /* 0x040fe4000780c0ff */
[----:B------:R-:W-:Y:S02]  /*0970*/  SEL R4, R21, R4, P3 ;  /* 0x0000000415047207 */ /* 0x000fe40001800000 */
[----:B------:R-:W-:Y:S01]  /*0980*/  ISETP.GE.AND P2, PT, R20, 0x2, PT ;  /* 0x000000021400780c */ /* 0x000fe20003f46270 */
[----:B------:R-:W-:Y:S01]  /*0990*/  VIADD R7, R7, 0x1 ;  /* 0x0000000107077836 */ /* 0x000fe20000000000 */
[----:B------:R-:W-:Y:S02]  /*09a0*/  ISETP.EQ.OR P0, PT, R4, RZ, !P0 ;  /* 0x000000ff0400720c */ /* 0x000fe40004702670 */
[----:B------:R-:W-:-:S11]  /*09b0*/  LOP3.LUT R21, R21, 0x1f, RZ, 0xc, !PT ;  /* 0x0000001f15157812 */ /* 0x000fd600078e0cff */
[----:B------:R-:W-:-:S06]  /*09c0*/  VOTE.ANY R4, PT, P0 ;  /* 0x0000000000047806 */ /* 0x000fcc00000e0100 */
[----:B------:R-:W0:Y:S02]  /*09d0*/  BREV R4, R4 ;  /* 0x0000000400047301 */ /* 0x000e240000000000 */
[----:B0-----:R-:W-:-:S06]  /*09e0*/  SHF.L.U32 R7, R4, R7, RZ ;  /* 0x0000000704077219 */ /* 0x001fcc00000006ff */
[----:B------:R-:W0:Y:S02]  /*09f0*/  FLO.U32 R7, R7 ;  /* 0x0000000700077300 */ /* 0x000e2400000e0000 */
[----:B0-----:R-:W-:-:S04]  /*0a00*/  IADD3 R10, PT, PT, -R7, RZ, RZ ;  /* 0x000000ff070a7210 */ /* 0x001fc80007ffe1ff */
[----:B------:R-:W-:Y:S01]  /*0a10*/  VIADDMNMX.U32 R21, R10, 0x1f, R21, PT ;  /* 0x0000001f0a157846 */ /* 0x000fe20003800015 */
[----:B------:R-:W-:Y:S06]  /*0a20*/  @!P2 BRA `(.L_x_2) ;  /* 0x000000000030a947 */ /* 0x000fec0003800000 */
[----:B------:R-:W-:-:S07]  /*0a30*/  IMAD.MOV.U32 R4, RZ, RZ, 0x1 ;  /* 0x00000001ff047424 */ /* 0x000fce00078e00ff */
.L_x_3:
[----:B------:R-:W-:Y:S01]  /*0a40*/  SHFL.DOWN PT, R11, R23, R4, 0x1f ;  /* 0x08001f04170b7589 */ /* 0x000fe200000e0000 */
[----:B------:R-:W-:-:S03]  /*0a50*/  ISETP.GE.U32.AND P2, PT, R21, R4, PT ;  /* 0x000000041500720c */ /* 0x000fc60003f46070 */
[----:B------:R0:W1:Y:S02]  /*0a60*/  SHFL.DOWN PT, R10, R22, R4, 0x1f ;  /* 0x08001f04160a7589 */ /* 0x00006400000e0000 */
[----:B0-----:R-:W-:-:S05]  /*0a70*/  IMAD.SHL.U32 R4, R4, 0x2, RZ ;  /* 0x0000000204047824 */ /* 0x001fca00078e00ff */
[----:B------:R-:W-:Y:S01]  /*0a80*/  ISETP.GE.AND P3, PT, R4, R20, PT ;  /* 0x000000140400720c */ /* 0x000fe20003f66270 */
[----:B-1----:R-:W-:-:S10]  /*0a90*/  DADD R10, R10, R22 ;  /* 0x000000000a0a7229 */ /* 0x002fd40000000016 */
[----:B------:R-:W-:Y:S02]  /*0aa0*/  FSEL R7, R22, R10, !P2 ;  /* 0x0000000a16077208 */ /* 0x000fe40005000000 */
[----:B------:R-:W-:Y:S02]  /*0ab0*/  FSEL R10, R23, R11, !P2 ;  /* 0x0000000b170a7208 */ /* 0x000fe40005000000 */
[----:B------:R-:W-:-:S03]  /*0ac0*/  MOV R22, R7 ;  /* 0x0000000700167202 */ /* 0x000fc60000000f00 */
[----:B------:R-:W-:Y:S01]  /*0ad0*/  IMAD.MOV.U32 R23, RZ, RZ, R10 ;  /* 0x000000ffff177224 */ /* 0x000fe200078e000a */
[----:B------:R-:W-:Y:S06]  /*0ae0*/  @!P3 BRA `(.L_x_3) ;  /* 0xfffffffc00d4b947 */ /* 0x000fec000383ffff */
.L_x_2:
[----:B------:R-:W-:Y:S05]  /*0af0*/  @!P0 EXIT ;  /* 0x000000000000894d */ /* 0x000fea0003800000 */
[----:B------:R-:W-:-:S05]  /*0b00*/  IABS R5, R3 ;  /* 0x0000000300057213 */ /* 0x000fca0000000000 */
        /* <DEDUP_REMOVED lines=9> */
[----:B------:R-:W0:Y:S11]  /*0ba0*/  LDC.64 R4, c[0x0][0x3a8] ;  /* 0x0000ea00ff047b82 */ /* 0x000e360000000a00 */
[----:B------:R-:W-:-:S05]  /*0bb0*/  @P0 VIADD R2, R2, 0x1 ;  /* 0x0000000102020836 */ /* 0x000fca0000000000 */
[----:B------:R-:W-:-:S04]  /*0bc0*/  @!P3 IADD3 R2, PT, PT, -R2, RZ, RZ ;  /* 0x000000ff0202b210 */ /* 0x000fc80007ffe1ff */
[----:B------:R-:W-:-:S05]  /*0bd0*/  SEL R0, R0, R2, !P1 ;  /* 0x0000000200007207 */ /* 0x000fca0004800000 */
[----:B------:R-:W-:-:S04]  /*0be0*/  IMAD R13, R8, R13, R0 ;  /* 0x0000000d080d7224 */ /* 0x000fc800078e0200 */
[----:B------:R-:W-:-:S06]  /*0bf0*/  IMAD.WIDE R14, R13, 0x4, R14 ;  /* 0x000000040d0e7825 */ /* 0x000fcc00078e020e */
[----:B------:R-:W2:Y:S01]  /*0c00*/  LDG.E R15, desc[UR6][R14.64] ;  /* 0x000000060e0f7981 */ /* 0x000ea2000c1e1900 */
[----:B------:R-:W-:-:S04]  /*0c10*/  IMAD.MOV R0, RZ, RZ, -R0 ;  /* 0x000000ffff007224 */ /* 0x000fc800078e0a00 */
[----:B------:R-:W-:-:S04]  /*0c20*/  IMAD R3, R12, R0, R3 ;  /* 0x000000000c037224 */ /* 0x000fc800078e0203 */
[----:B--2---:R-:W-:-:S04]  /*0c30*/  IMAD R3, R15, R12, R3 ;  /* 0x0000000c0f037224 */ /* 0x004fc800078e0203 */
[----:B0-----:R-:W-:-:S05]  /*0c40*/  IMAD.WIDE R2, R3, 0x8, R4 ;  /* 0x0000000803027825 */ /* 0x001fca00078e0204 */
[----:B------:R-:W-:Y:S01]  /*0c50*/  REDG.E.ADD.F64.RN.STRONG.GPU desc[UR6][R2.64], R22 ;  /* 0x00000016020079a6 */ /* 0x000fe2000c12ff06 */
[----:B------:R-:W-:Y:S05]  /*0c60*/  EXIT ;  /* 0x000000000000794d */ /* 0x000fea0003800000 */
.L_x_4:
[----:B------:R-:W-:-:S00]  /*0c70*/  BRA `(.L_x_4) ;  /* 0xfffffffc00fc7947 */ /* 0x000fc0000383ffff */
[----:B------:R-:W-:-:S00]  /*0c80*/  NOP ;  /* 0x0000000000007918 */ /* 0x000fc00000000000 */
[----:B------:R-:W-:-:S00]  /*0c90*/  NOP ;  /* 0x0000000000007918 */ /* 0x000fc00000000000 */
[----:B------:R-:W-:-:S00]  /*0ca0*/  NOP ;  /* 0x0000000000007918 */ /* 0x000fc00000000000 */
[----:B------:R-:W-:-:S00]  /*0cb0*/  NOP ;  /* 0x0000000000007918 */ /* 0x000fc00000000000 */
[----:B------:R-:W-:-:S00]  /*0cc0*/  NOP ;  /* 0x0000000000007918 */ /* 0x000fc00000000000 */
[----:B------:R-:W-:-:S00]  /*0cd0*/  NOP ;  /* 0x0000000000007918 */ /* 0x000fc00000000000 */
[----:B------:R-:W-:-:S00]  /*0ce0*/  NOP ;  /* 0x0000000000007918 */ /* 0x000fc00000000000 */
[----:B------:R-:W-:-:S00]  /*0cf0*/  NOP ;  /* 0x0000000000007918 */ /* 0x000fc00000000000 */
.L_x_15:


//--------------------- .text._Z20generateRandomVectorPdP17curandStateXORWOWj --------------------------
	.section	.text._Z20generateRandomVectorPdP17curandStateXORWOWj,"ax",@progbits
	.align	128
        .global         _Z20generateRandomVectorPdP17curandStateXORWOWj
        .type           _Z20generateRandomVectorPdP17curandStateXORWOWj,@function
        .size           _Z20generateRandomVectorPdP17curandStateXORWOWj,(.L_x_16 - _Z20generateRandomVectorPdP17curandStateXORWOWj)
        .other          _Z20generateRandomVectorPdP17curandStateXORWOWj,@"STO_CUDA_ENTRY STV_DEFAULT"
_Z20generateRandomVectorPdP17curandStateXORWOWj:
.text._Z20generateRandomVectorPdP17curandStateXORWOWj:
[----:B------:R-:W-:Y:S01]  /*0000*/  LDC R1, c[0x0][0x37c] ;  /* 0x0000df00ff017b82 */ /* 0x000fe20000000800 */
[----:B------:R-:W0:Y:S07]  /*0010*/  S2R R0, SR_TID.X ;  /* 0x0000000000007919 */ /* 0x000e2e0000002100 */
[----:B------:R-:W0:Y:S01]  /*0020*/  S2UR UR4, SR_CTAID.X ;  /* 0x00000000000479c3 */ /* 0x000e220000002500 */
[----:B------:R-:W1:Y:S07]  /*0030*/  LDCU UR5, c[0x0][0x390] ;  /* 0x00007200ff0577ac */ /* 0x000e6e0008000800 */
[----:B------:R-:W0:Y:S02]  /*0040*/  LDC R13, c[0x0][0x360] ;  /* 0x0000d800ff0d7b82 */ /* 0x000e240000000800 */
[----:B0-----:R-:W-:-:S05]  /*0050*/  IMAD R13, R13, UR4, R0 ;  /* 0x000000040d0d7c24 */ /* 0x001fca000f8e0200 */
[----:B-1----:R-:W-:-:S13]  /*0060*/  ISETP.GE.U32.AND P0, PT, R13, UR5, PT ;  /* 0x000000050d007c0c */ /* 0x002fda000bf06070 */
[----:B------:R-:W-:Y:S05]  /*0070*/  @P0 EXIT ;  /* 0x000000000000094d */ /* 0x000fea0003800000 */
[----:B------:R-:W0:Y:S01]  /*0080*/  LDC.64 R4, c[0x0][0x388] ;  /* 0x0000e200ff047b82 */ /* 0x000e220000000a00 */
[----:B------:R-:W1:Y:S07]  /*0090*/  LDCU.64 UR4, c[0x0][0x358] ;  /* 0x00006b00ff0477ac */ /* 0x000e6e0008000a00 */
[----:B------:R-:W2:Y:S01]  /*00a0*/  LDC.64 R10, c[0x0][0x380] ;  /* 0x0000e000ff0a7b82 */ /* 0x000ea20000000a00 */
[----:B0-----:R-:W-:-:S05]  /*00b0*/  IMAD.WIDE.U32 R4, R13, 0x30, R4 ;  /* 0x000000300d047825 */ /* 0x001fca00078e0004 */
[----:B-1----:R-:W3:Y:S04]  /*00c0*/  LDG.E.64 R6, desc[UR4][R4.64] ;  /* 0x0000000404067981 */ /* 0x002ee8000c1e1b00 */
[----:B------:R-:W4:Y:S04]  /*00d0*/  LDG.E.64 R2, desc[UR4][R4.64+0x10] ;  /* 0x0000100404027981 */ /* 0x000f28000c1e1b00 */
[----:B------:R-:W5:Y:S01]  /*00e0*/  LDG.E.64 R8, desc[UR4][R4.64+0x8] ;  /* 0x0000080404087981 */ /* 0x000f62000c1e1b00 */
[----:B--2---:R-:W-:Y:S01]  /*00f0*/  IMAD.WIDE.U32 R10, R13, 0x8, R10 ;  /* 0x000000080d0a7825 */ /* 0x004fe200078e000a */
[----:B---3--:R-:W-:-:S04]  /*0100*/  SHF.R.U32.HI R0, RZ, 0x2, R7 ;  /* 0x00000002ff007819 */ /* 0x008fc80000011607 */
[----:B------:R-:W-:Y:S01]  /*0110*/  LOP3.LUT R0, R0, R7, RZ, 0x3c, !PT ;  /* 0x0000000700007212 */ /* 0x000fe200078e3cff */
[----:B----4-:R-:W-:Y:S01]  /*0120*/  IMAD.SHL.U32 R7, R3, 0x10, RZ ;  /* 0x0000001003077824 */ /* 0x010fe200078e00ff */
[----:B------:R-:W-:Y:S01]  /*0130*/  STG.E.64 desc[UR4][R4.64+0x8], R2 ;  /* 0x0000080204007986 */ /* 0x000fe2000c101b04 */
[----:B-----5:R-:W-:Y:S02]  /*0140*/  SHF.R.U32.HI R15, RZ, 0x2, R8 ;  /* 0x00000002ff0f7819 */ /* 0x020fe40000011608 */
[----:B------:R-:W-:Y:S02]  /*0150*/  IMAD.SHL.U32 R12, R0, 0x2, RZ ;  /* 0x00000002000c7824 */ /* 0x000fe400078e00ff */
[----:B------:R-:W-:Y:S01]  /*0160*/  LOP3.LUT R15, R15, R8, RZ, 0x3c, !PT ;  /* 0x000000080f0f7212 */ /* 0x000fe200078e3cff */
[----:B------:R-:W-:Y:S02]  /*0170*/  VIADD R8, R6, 0xb0f8a ;  /* 0x000b0f8a06087836 */ /* 0x000fe40000000000 */
[----:B------:R-:W-:Y:S01]  /*0180*/  LOP3.LUT R12, R0, R12, R7, 0x96, !PT ;  /* 0x0000000c000c7212 */ /* 0x000fe200078e9607 */
[----:B------:R-:W-:-:S02]  /*0190*/  IMAD.MOV.U32 R6, RZ, RZ, 0x0 ;  /* 0x00000000ff067424 */ /* 0x000fc400078e00ff */
[----:B------:R-:W-:Y:S01]  /*01a0*/  IMAD.SHL.U32 R7, R15, 0x2, RZ ;  /* 0x000000020f077824 */ /* 0x000fe200078e00ff */
[----:B------:R-:W-:Y:S01]  /*01b0*/  LOP3.LUT R12, R12, R3, RZ, 0x3c, !PT ;  /* 0x000000030c0c7212 */ /* 0x000fe200078e3cff */
[----:B------:R-:W-:Y:S03]  /*01c0*/  STG.E.64 desc[UR4][R4.64], R8 ;  /* 0x0000000804007986 */ /* 0x000fe6000c101b04 */
[----:B------:R-:W-:-:S04]  /*01d0*/  SHF.L.U32 R0, R12, 0x4, RZ ;  /* 0x000000040c007819 */ /* 0x000fc800000006ff */
[----:B------:R-:W-:-:S04]  /*01e0*/  LOP3.LUT R7, R15, R7, R0, 0x96, !PT ;  /* 0x000000070f077212 */ /* 0x000fc800078e9600 */
[----:B------:R-:W-:Y:S01]  /*01f0*/  LOP3.LUT R13, R7, R12, RZ, 0x3c, !PT ;  /* 0x0000000c070d7212 */ /* 0x000fe200078e3cff */
[----:B------:R-:W-:-:S04]  /*0200*/  HFMA2 R7, -RZ, RZ, 1.984375, 0 ;  /* 0x3ff00000ff077431 */ /* 0x000fc800000001ff */
[----:B------:R-:W-:Y:S04]  /*0210*/  STG.E.64 desc[UR4][R4.64+0x10], R12 ;  /* 0x0000100c04007986 */ /* 0x000fe8000c101b04 */
[----:B------:R-:W-:Y:S01]  /*0220*/  STG.E.64 desc[UR4][R10.64], R6 ;  /* 0x000000060a007986 */ /* 0x000fe2000c101b04 */
[----:B------:R-:W-:Y:S05]  /*0230*/  EXIT ;  /* 0x000000000000794d */ /* 0x000fea0003800000 */
.L_x_5:
        /* <DEDUP_REMOVED lines=12> */
.L_x_16:


//--------------------- .text._Z12setup_kernelP17curandStateXORWOWm --------------------------
	.section	.text._Z12setup_kernelP17curandStateXORWOWm,"ax",@progbits
	.align	128
        .global         _Z12setup_kernelP17curandStateXORWOWm
        .type           _Z12setup_kernelP17curandStateXORWOWm,@function
        .size           _Z12setup_kernelP17curandStateXORWOWm,(.L_x_17 - _Z12setup_kernelP17curandStateXORWOWm)
        .other          _Z12setup_kernelP17curandStateXORWOWm,@"STO_CUDA_ENTRY STV_DEFAULT"
_Z12setup_kernelP17curandStateXORWOWm:
.text._Z12setup_kernelP17curandStateXORWOWm:
[----:B------:R-:W-:Y:S01]  /*0000*/  LDC R1, c[0x0][0x37c] ;  /* 0x0000df00ff017b82 */ /* 0x000fe20000000800 */
[----:B------:R-:W0:Y:S07]  /*0010*/  S2R R5, SR_TID.X ;  /* 0x0000000000057919 */ /* 0x000e2e0000002100 */
[----:B------:R-:W1:Y:S01]  /*0020*/  LDC.64 R2, c[0x0][0x388] ;  /* 0x0000e200ff027b82 */ /* 0x000e620000000a00 */
[----:B------:R-:W2:Y:S01]  /*0030*/  LDCU.64 UR4, c[0x0][0x358] ;  /* 0x00006b00ff0477ac */ /* 0x000ea20008000a00 */
[----:B------:R-:W-:Y:S06]  /*0040*/  BSSY.RECONVERGENT B0, `(.L_x_6) ;  /* 0x00000e4000007945 */ /* 0x000fec0003800200 */
[----:B------:R-:W0:Y:S08]  /*0050*/  S2UR UR6, SR_CTAID.X ;  /* 0x00000000000679c3 */ /* 0x000e300000002500 */
[----:B------:R-:W0:Y:S08]  /*0060*/  LDC R0, c[0x0][0x360] ;  /* 0x0000d800ff007b82 */ /* 0x000e300000000800 */
[----:B------:R-:W3:Y:S01]  /*0070*/  LDC.64 R6, c[0x0][0x380] ;  /* 0x0000e000ff067b82 */ /* 0x000ee20000000a00 */
[----:B-1----:R-:W-:-:S02]  /*0080*/  LOP3.LUT R2, R2, 0xaad26b49, RZ, 0x3c, !PT ;  /* 0xaad26b4902027812 */ /* 0x002fc400078e3cff */
[----:B------:R-:W-:-:S03]  /*0090*/  LOP3.LUT R3, R3, 0xf7dcefdd, RZ, 0x3c, !PT ;  /* 0xf7dcefdd03037812 */ /* 0x000fc600078e3cff */
[----:B------:R-:W-:Y:S02]  /*00a0*/  IMAD R2, R2, 0x4182bed5, RZ ;  /* 0x4182bed502027824 */ /* 0x000fe400078e02ff */
[----:B------:R-:W-:Y:S02]  /*00b0*/  IMAD R3, R3, -0x658354e5, RZ ;  /* 0x9a7cab1b03037824 */ /* 0x000fe400078e02ff */
[C---:B------:R-:W-:Y:S01]  /*00c0*/  VIADD R11, R2.reuse, 0x583f19 ;  /* 0x00583f19020b7836 */ /* 0x040fe20000000000 */
[C---:B------:R-:W-:Y:S01]  /*00d0*/  LOP3.LUT R8, R2.reuse, 0x159a55e5, RZ, 0x3c, !PT ;  /* 0x159a55e502087812 */ /* 0x040fe200078e3cff */
[C---:B------:R-:W-:Y:S01]  /*00e0*/  VIADD R9, R3.reuse, 0x1f123bb5 ;  /* 0x1f123bb503097836 */ /* 0x040fe20000000000 */
[----:B------:R-:W-:Y:S02]  /*00f0*/  IADD3 R4, PT, PT, R2, 0x64f0c9, R3 ;  /* 0x0064f0c902047810 */ /* 0x000fe40007ffe003 */
[----:B------:R-:W-:Y:S01]  /*0100*/  LOP3.LUT R10, R3, 0x5491333, RZ, 0x3c, !PT ;  /* 0x05491333030a7812 */ /* 0x000fe200078e3cff */
[----:B0-----:R-:W-:-:S02]  /*0110*/  IMAD R0, R0, UR6, R5 ;  /* 0x0000000600007c24 */ /* 0x001fc4000f8e0205 */
[----:B------:R-:W-:-:S03]  /*0120*/  VIADD R5, R2, 0x75bcd15 ;  /* 0x075bcd1502057836 */ /* 0x000fc60000000000 */
[C---:B------:R-:W-:Y:S01]  /*0130*/  ISETP.NE.AND P0, PT, R0.reuse, RZ, PT ;  /* 0x000000ff0000720c */ /* 0x040fe20003f05270 */
[----:B---3--:R-:W-:-:S05]  /*0140*/  IMAD.WIDE.U32 R6, R0, 0x30, R6 ;  /* 0x0000003000067825 */ /* 0x008fca00078e0006 */
[----:B--2---:R0:W-:Y:S04]  /*0150*/  STG.E.64 desc[UR4][R6.64], R4 ;  /* 0x0000000406007986 */ /* 0x0041e8000c101b04 */
[----:B------:R0:W-:Y:S04]  /*0160*/  STG.E.64 desc[UR4][R6.64+0x8], R8 ;  /* 0x0000080806007986 */ /* 0x0001e8000c101b04 */
[----:B------:R0:W-:Y:S01]  /*0170*/  STG.E.64 desc[UR4][R6.64+0x10], R10 ;  /* 0x0000100a06007986 */ /* 0x0001e2000c101b04 */
[----:B------:R-:W-:Y:S05]  /*0180*/  @!P0 BRA `(.L_x_7) ;  /* 0x0000000c003c8947 */ /* 0x000fea0003800000 */
[----:B------:R-:W-:-:S07]  /*0190*/  CS2R R12, SRZ ;  /* 0x00000000000c7805 */ /* 0x000fce000001ff00 */
.L_x_13:
[----:B-1----:R-:W-:Y:S01]  /*01a0*/  LOP3.LUT R2, R0, 0x3, RZ, 0xc0, !PT ;  /* 0x0000000300027812 */ /* 0x002fe200078ec0ff */
[----:B------:R-:W-:Y:S03]  /*01b0*/  BSSY.RECONVERGENT B1, `(.L_x_8) ;  /* 0x00000c6000017945 */ /* 0x000fe60003800200 */
[----:B------:R-:W-:-:S04]  /*01c0*/  ISETP.NE.U32.AND P0, PT, R2, RZ, PT ;  /* 0x000000ff0200720c */ /* 0x000fc80003f05070 */
[----:B------:R-:W-:-:S13]  /*01d0*/  ISETP.NE.AND.EX P0, PT, RZ, RZ, PT, P0 ;  /* 0x000000ffff00720c */ /* 0x000fda0003f05300 */
[----:B------:R-:W-:Y:S05]  /*01e0*/  @!P0 BRA `(.L_x_9) ;  /* 0x0000000c00088947 */ /* 0x000fea0003800000 */
[----:B0-----:R-:W0:Y:S01]  /*01f0*/  LDC.64 R8, c[0x4][RZ] ;  /* 0x01000000ff087b82 */ /* 0x001e220000000a00 */
[----:B------:R-:W-:Y:S02]  /*0200*/  IMAD.MOV.U32 R14, RZ, RZ, RZ ;  /* 0x000000ffff0e7224 */ /* 0x000fe400078e00ff */
[----:B0-----:R-:W-:-:S07]  /*0210*/  IMAD.WIDE.U32 R8, R12, 0xc80, R8 ;  /* 0x00000c800c087825 */ /* 0x001fce00078e0008 */
.L_x_12:
[----:B-1----:R-:W-:Y:S01]  /*0220*/  IMAD.MOV.U32 R15, RZ, RZ, RZ ;  /* 0x000000ffff0f7224 */ /* 0x002fe200078e00ff */
[----:B------:R-:W-:Y:S01]  /*0230*/  CS2R R2, SRZ ;  /* 0x0000000000027805 */ /* 0x000fe2000001ff00 */
[----:B------:R-:W-:Y:S01]  /*0240*/  IMAD.MOV.U32 R17, RZ, RZ, RZ ;  /* 0x000000ffff117224 */ /* 0x000fe200078e00ff */
[----:B------:R-:W-:-:S07]  /*0250*/  CS2R R4, SRZ ;  /* 0x0000000000047805 */ /* 0x000fce000001ff00 */
.L_x_11:
[----:B------:R-:W-:-:S05]  /*0260*/  IMAD.WIDE.U32 R10, R17, 0x4, R6 ;  /* 0x00000004110a7825 */ /* 0x000fca00078e0006 */
[----:B------:R0:W5:Y:S01]  /*0270*/  LDG.E R16, desc[UR4][R10.64+0x4] ;  /* 0x000004040a107981 */ /* 0x000162000c1e1900 */
[----:B------:R-:W-:-:S07]  /*0280*/  IMAD.MOV.U32 R19, RZ, RZ, RZ ;  /* 0x000000ffff137224 */ /* 0x000fce00078e00ff */
.L_x_10:
[----:B-----5:R-:W-:Y:S01]  /*0290*/  SHF.R.U32.HI R24, RZ, R19, R16 ;  /* 0x00000013ff187219 */ /* 0x020fe20000011610 */
[----:B0-----:R-:W-:-:S03]  /*02a0*/  IMAD.SHL.U32 R10, R17, 0x20, RZ ;  /* 0x00000020110a7824 */ /* 0x001fc600078e00ff */
[----:B------:R-:W-:Y:S01]  /*02b0*/  LOP3.LUT R11, R24, 0x1, RZ, 0xc0, !PT ;  /* 0x00000001180b7812 */ /* 0x000fe200078ec0ff */
[----:B------:R-:W-:-:S03]  /*02c0*/  IMAD.IADD R10, R10, 0x1, R19 ;  /* 0x000000010a0a7824 */ /* 0x000fc600078e0213 */
[----:B------:R-:W-:Y:S01]  /*02d0*/  ISETP.NE.U32.AND P0, PT, R11, 0x1, PT ;  /* 0x000000010b00780c */ /* 0x000fe20003f05070 */
[----:B------:R-:W-:-:S03]  /*02e0*/  IMAD R11, R10, 0x5, RZ ;  /* 0x000000050a0b7824 */ /* 0x000fc600078e02ff */
[----:B------:R-:W-:Y:S01]  /*02f0*/  R2P PR, R24, 0x7e ;  /* 0x0000007e18007804 */ /* 0x000fe20000000000 */
[----:B------:R-:W-:-:S08]  /*0300*/  IMAD.WIDE.U32 R10, R11, 0x4, R8 ;  /* 0x000000040b0a7825 */ /* 0x000fd000078e0008 */
[----:B------:R-:W2:Y:S04]  /*0310*/  @!P0 LDG.E R18, desc[UR4][R10.64] ;  /* 0x000000040a128981 */ /* 0x000ea8000c1e1900 */
[----:B------:R-:W3:Y:S04]  /*0320*/  @!P0 LDG.E R20, desc[UR4][R10.64+0x10] ;  /* 0x000010040a148981 */ /* 0x000ee8000c1e1900 */
[----:B------:R-:W4:Y:S04]  /*0330*/  @P1 LDG.E R22, desc[UR4][R10.64+0x14] ;  /* 0x000014040a161981 */ /* 0x000f28000c1e1900 */
[----:B------:R-:W4:Y:S04]  /*0340*/  @P2 LDG.E R26, desc[UR4][R10.64+0x28] ;  /* 0x000028040a1a2981 */ /* 0x000f28000c1e1900 */
[----:B------:R-:W4:Y:S04]  /*0350*/  @!P0 LDG.E R21, desc[UR4][R10.64+0x4] ;  /* 0x000004040a158981 */ /* 0x000f28000c1e1900 */
[----:B------:R-:W4:Y:S04]  /*0360*/  @!P0 LDG.E R23, desc[UR4][R10.64+0xc] ;  /* 0x00000c040a178981 */ /* 0x000f28000c1e1900 */
[----:B------:R-:W4:Y:S04]  /*0370*/  @P1 LDG.E R25, desc[UR4][R10.64+0x18] ;  /* 0x000018040a191981 */ /* 0x000f28000c1e1900 */
[----:B------:R-:W4:Y:S04]  /*0380*/  @P3 LDG.E R28, desc[UR4][R10.64+0x3c] ;  /* 0x00003c040a1c3981 */ /* 0x000f28000c1e1900 */
[----:B------:R-:W4:Y:S01]  /*0390*/  @P6 LDG.E R27, desc[UR4][R10.64+0x7c] ;  /* 0x00007c040a1b6981 */ /* 0x000f22000c1e1900 */
[----:B--2---:R-:W-:-:S03]  /*03a0*/  @!P0 LOP3.LUT R15, R15, R18, RZ, 0x3c, !PT ;  /* 0x000000120f0f8212 */ /* 0x004fc600078e3cff */
[----:B------:R-:W2:Y:S01]  /*03b0*/  @!P0 LDG.E R18, desc[UR4][R10.64+0x8] ;  /* 0x000008040a128981 */ /* 0x000ea2000c1e1900 */
[----:B---3--:R-:W-:-:S03]  /*03c0*/  @!P0 LOP3.LUT R3, R3, R20, RZ, 0x3c, !PT ;  /* 0x0000001403038212 */ /* 0x008fc600078e3cff */
[----:B------:R-:W3:Y:S01]  /*03d0*/  @P1 LDG.E R20, desc[UR4][R10.64+0x24] ;  /* 0x000024040a141981 */ /* 0x000ee2000c1e1900 */
[----:B----4-:R-:W-:-:S03]  /*03e0*/  @P1 LOP3.LUT R15, R15, R22, RZ, 0x3c, !PT ;  /* 0x000000160f0f1212 */ /* 0x010fc600078e3cff */
[----:B------:R-:W4:Y:S01]  /*03f0*/  @P2 LDG.E R22, desc[UR4][R10.64+0x38] ;  /* 0x000038040a162981 */ /* 0x000f22000c1e1900 */
[----:B------:R-:W-:-:S03]  /*0400*/  @P2 LOP3.LUT R15, R15, R26, RZ, 0x3c, !PT ;  /* 0x0000001a0f0f2212 */ /* 0x000fc600078e3cff */
[----:B------:R-:W4:Y:S01]  /*0410*/  @P4 LDG.E R26, desc[UR4][R10.64+0x50] ;  /* 0x000050040a1a4981 */ /* 0x000f22000c1e1900 */
[----:B------:R-:W-:-:S03]  /*0420*/  @!P0 LOP3.LUT R4, R4, R21, RZ, 0x3c, !PT ;  /* 0x0000001504048212 */ /* 0x000fc600078e3cff */
[----:B------:R-:W4:Y:S01]  /*0430*/  @P1 LDG.E R21, desc[UR4][R10.64+0x20] ;  /* 0x000020040a151981 */ /* 0x000f22000c1e1900 */
[----:B------:R-:W-:-:S03]  /*0440*/  @!P0 LOP3.LUT R2, R2, R23, RZ, 0x3c, !PT ;  /* 0x0000001702028212 */ /* 0x000fc600078e3cff */
[----:B------:R-:W4:Y:S01]  /*0450*/  @P2 LDG.E R23, desc[UR4][R10.64+0x2c] ;  /* 0x00002c040a172981 */ /* 0x000f22000c1e1900 */
[----:B------:R-:W-:-:S03]  /*0460*/  @P1 LOP3.LUT R4, R4, R25, RZ, 0x3c, !PT ;  /* 0x0000001904041212 */ /* 0x000fc600078e3cff */
[----:B------:R-:W4:Y:S01]  /*0470*/  @P2 LDG.E R25, desc[UR4][R10.64+0x34] ;  /* 0x000034040a192981 */ /* 0x000f22000c1e1900 */
[----:B--2---:R-:W-:-:S03]  /*0480*/  @!P0 LOP3.LUT R5, R5, R18, RZ, 0x3c, !PT ;  /* 0x0000001205058212 */ /* 0x004fc600078e3cff */
[----:B------:R-:W2:Y:S01]  /*0490*/  @P1 LDG.E R18, desc[UR4][R10.64+0x1c] ;  /* 0x00001c040a121981 */ /* 0x000ea2000c1e1900 */
[----:B---3--:R-:W-:-:S03]  /*04a0*/  @P1 LOP3.LUT R3, R3, R20, RZ, 0x3c, !PT ;  /* 0x0000001403031212 */ /* 0x008fc600078e3cff */
[----:B------:R-:W3:Y:S01]  /*04b0*/  @P2 LDG.E R20, desc[UR4][R10.64+0x30] ;  /* 0x000030040a142981 */ /* 0x000ee2000c1e1900 */
[----:B----4-:R-:W-:-:S03]  /*04c0*/  @P2 LOP3.LUT R3, R3, R22, RZ, 0x3c, !PT ;  /* 0x0000001603032212 */ /* 0x010fc600078e3cff */
[----:B------:R-:W4:Y:S01]  /*04d0*/  @P3 LDG.E R22, desc[UR4][R10.64+0x4c] ;  /* 0x00004c040a163981 */ /* 0x000f22000c1e1900 */
[----:B------:R-:W-:-:S04]  /*04e0*/  @P3 LOP3.LUT R15, R15, R28, RZ, 0x3c, !PT ;  /* 0x0000001c0f0f3212 */ /* 0x000fc800078e3cff */
[----:B------:R-:W-:Y:S02]  /*04f0*/  @P4 LOP3.LUT R15, R15, R26, RZ, 0x3c, !PT ;  /* 0x0000001a0f0f4212 */ /* 0x000fe400078e3cff */
[----:B------:R-:W-:Y:S01]  /*0500*/  @P1 LOP3.LUT R2, R2, R21, RZ, 0x3c, !PT ;  /* 0x0000001502021212 */ /* 0x000fe200078e3cff */
[----:B------:R-:W4:Y:S04]  /*0510*/  @P5 LDG.E R26, desc[UR4][R10.64+0x64] ;  /* 0x000064040a1a5981 */ /* 0x000f28000c1e1900 */
[----:B------:R-:W4:Y:S01]  /*0520*/  @P3 LDG.E R21, desc[UR4][R10.64+0x40] ;  /* 0x000040040a153981 */ /* 0x000f22000c1e1900 */
[----:B------:R-:W-:Y:S02]  /*0530*/  @P2 LOP3.LUT R4, R4, R23, RZ, 0x3c, !PT ;  /* 0x0000001704042212 */ /* 0x000fe400078e3cff */
[----:B------:R-:W-:Y:S01]  /*0540*/  @P2 LOP3.LUT R2, R2, R25, RZ, 0x3c, !PT ;  /* 0x0000001902022212 */ /* 0x000fe200078e3cff */
[----:B------:R-:W4:Y:S04]  /*0550*/  @P3 LDG.E R23, desc[UR4][R10.64+0x48] ;  /* 0x000048040a173981 */ /* 0x000f28000c1e1900 */
[----:B------:R-:W4:Y:S01]  /*0560*/  @P4 LDG.E R25, desc[UR4][R10.64+0x54] ;  /* 0x000054040a194981 */ /* 0x000f22000c1e1900 */
[----:B--2---:R-:W-:-:S03]  /*0570*/  @P1 LOP3.LUT R5, R5, R18, RZ, 0x3c, !PT ;  /* 0x0000001205051212 */ /* 0x004fc600078e3cff */
[----:B------:R-:W2:Y:S01]  /*0580*/  @P3 LDG.E R18, desc[UR4][R10.64+0x44] ;  /* 0x000044040a123981 */ /* 0x000ea2000c1e1900 */
[----:B---3--:R-:W-:-:S03]  /*0590*/  @P2 LOP3.LUT R5, R5, R20, RZ, 0x3c, !PT ;  /* 0x0000001405052212 */ /* 0x008fc600078e3cff */
[----:B------:R-:W3:Y:S01]  /*05a0*/  @P4 LDG.E R20, desc[UR4][R10.64+0x58] ;  /* 0x000058040a144981 */ /* 0x000ee2000c1e1900 */
[----:B----4-:R-:W-:-:S03]  /*05b0*/  @P3 LOP3.LUT R3, R3, R22, RZ, 0x3c, !PT ;  /* 0x0000001603033212 */ /* 0x010fc600078e3cff */
[----:B------:R-:W4:Y:S01]  /*05c0*/  @P4 LDG.E R22, desc[UR4][R10.64+0x60] ;  /* 0x000060040a164981 */ /* 0x000f22000c1e1900 */
[----:B------:R-:W-:Y:S02]  /*05d0*/  LOP3.LUT P0, RZ, R24, 0x80, RZ, 0xc0, !PT ;  /* 0x0000008018ff7812 */ /* 0x000fe4000780c0ff */
[----:B------:R-:W-:Y:S02]  /*05e0*/  @P5 LOP3.LUT R15, R15, R26, RZ, 0x3c, !PT ;  /* 0x0000001a0f0f5212 */ /* 0x000fe400078e3cff */
[----:B------:R-:W4:Y:S01]  /*05f0*/  @P6 LDG.E R26, desc[UR4][R10.64+0x78] ;  /* 0x000078040a1a6981 */ /* 0x000f22000c1e1900 */
[----:B------:R-:W-:-:S03]  /*0600*/  @P3 LOP3.LUT R4, R4, R21, RZ, 0x3c, !PT ;  /* 0x0000001504043212 */ /* 0x000fc600078e3cff */
[----:B------:R-:W4:Y:S01]  /*0610*/  @P4 LDG.E R21, desc[UR4][R10.64+0x5c] ;  /* 0x00005c040a154981 */ /* 0x000f22000c1e1900 */
[----:B------:R-:W-:-:S03]  /*0620*/  @P3 LOP3.LUT R2, R2, R23, RZ, 0x3c, !PT ;  /* 0x0000001702023212 */ /* 0x000fc600078e3cff */
[----:B------:R-:W4:Y:S01]  /*0630*/  @P5 LDG.E R23, desc[UR4][R10.64+0x68] ;  /* 0x000068040a175981 */ /* 0x000f22000c1e1900 */
[----:B------:R-:W-:-:S03]  /*0640*/  @P4 LOP3.LUT R4, R4, R25, RZ, 0x3c, !PT ;  /* 0x0000001904044212 */ /* 0x000fc600078e3cff */
[----:B------:R-:W4:Y:S01]  /*0650*/  @P5 LDG.E R25, desc[UR4][R10.64+0x70] ;  /* 0x000070040a195981 */ /* 0x000f22000c1e1900 */
[----:B--2---:R-:W-:-:S03]  /*0660*/  @P3 LOP3.LUT R5, R5, R18, RZ, 0x3c, !PT ;  /* 0x0000001205053212 */ /* 0x004fc600078e3cff */
[----:B------:R-:W2:Y:S01]  /*0670*/  @P5 LDG.E R18, desc[UR4][R10.64+0x6c] ;  /* 0x00006c040a125981 */ /* 0x000ea2000c1e1900 */
[----:B---3--:R-:W-:-:S03]  /*0680*/  @P4 LOP3.LUT R5, R5, R20, RZ, 0x3c, !PT ;  /* 0x0000001405054212 */ /* 0x008fc600078e3cff */
[----:B------:R-:W3:Y:S01]  /*0690*/  @P5 LDG.E R20, desc[UR4][R10.64+0x74] ;  /* 0x000074040a145981 */ /* 0x000ee2000c1e1900 */
[----:B----4-:R-:W-:-:S03]  /*06a0*/  @P4 LOP3.LUT R3, R3, R22, RZ, 0x3c, !PT ;  /* 0x0000001603034212 */ /* 0x010fc600078e3cff */
[----:B------:R-:W4:Y:S01]  /*06b0*/  @P0 LDG.E R22, desc[UR4][R10.64+0x8c] ;  /* 0x00008c040a160981 */ /* 0x000f22000c1e1900 */
[----:B------:R-:W-:-:S03]  /*06c0*/  @P6 LOP3.LUT R15, R15, R26, RZ, 0x3c, !PT ;  /* 0x0000001a0f0f6212 */ /* 0x000fc600078e3cff */
        /* <DEDUP_REMOVED lines=13> */
[----:B------:R-:W-:Y:S02]  /*07a0*/  @P6 LOP3.LUT R4, R4, R27, RZ, 0x3c, !PT ;  /* 0x0000001b04046212 */ /* 0x000fe400078e3cff */
[----:B------:R-:W-:Y:S02]  /*07b0*/  @P6 LOP3.LUT R2, R2, R21, RZ, 0x3c, !PT ;  /* 0x0000001502026212 */ /* 0x000fe400078e3cff */
[----:B------:R-:W-:Y:S02]  /*07c0*/  @P0 LOP3.LUT R4, R4, R23, RZ, 0x3c, !PT ;  /* 0x0000001704040212 */ /* 0x000fe400078e3cff */
[----:B------:R-:W-:Y:S02]  /*07d0*/  @P0 LOP3.LUT R2, R2, R25, RZ, 0x3c, !PT ;  /* 0x0000001902020212 */ /* 0x000fe400078e3cff */
[----:B--2---:R-:W-:Y:S02]  /*07e0*/  @P6 LOP3.LUT R5, R5, R18, RZ, 0x3c, !PT ;  /* 0x0000001205056212 */ /* 0x004fe400078e3cff */
[----:B---3--:R-:W-:-:S02]  /*07f0*/  @P6 LOP3.LUT R3, R3, R20, RZ, 0x3c, !PT ;  /* 0x0000001403036212 */ /* 0x008fc400078e3cff */
[----:B----4-:R-:W-:Y:S02]  /*0800*/  @P0 LOP3.LUT R5, R5, R22, RZ, 0x3c, !PT ;  /* 0x0000001605050212 */ /* 0x010fe400078e3cff */
[----:B------:R-:W-:Y:S02]  /*0810*/  @P0 LOP3.LUT R3, R3, R26, RZ, 0x3c, !PT ;  /* 0x0000001a03030212 */ /* 0x000fe400078e3cff */
[----:B------:R-:W-:-:S13]  /*0820*/  R2P PR, R24.B1, 0x7f ;  /* 0x0000007f18007804 */ /* 0x000fda0000001000 */
[----:B------:R-:W2:Y:S04]  /*0830*/  @P0 LDG.E R18, desc[UR4][R10.64+0xa0] ;  /* 0x0000a0040a120981 */ /* 0x000ea8000c1e1900 */
[----:B------:R-:W3:Y:S04]  /*0840*/  @P1 LDG.E R22, desc[UR4][R10.64+0xb4] ;  /* 0x0000b4040a161981 */ /* 0x000ee8000c1e1900 */
[----:B------:R-:W4:Y:S04]  /*0850*/  @P2 LDG.E R26, desc[UR4][R10.64+0xc8] ;  /* 0x0000c8040a1a2981 */ /* 0x000f28000c1e1900 */
[----:B------:R-:W4:Y:S04]  /*0860*/  @P3 LDG.E R28, desc[UR4][R10.64+0xdc] ;  /* 0x0000dc040a1c3981 */ /* 0x000f28000c1e1900 */
[----:B------:R-:W4:Y:S04]  /*0870*/  @P0 LDG.E R23, desc[UR4][R10.64+0xa4] ;  /* 0x0000a4040a170981 */ /* 0x000f28000c1e1900 */
[----:B------:R-:W4:Y:S04]  /*0880*/  @P0 LDG.E R20, desc[UR4][R10.64+0xa8] ;  /* 0x0000a8040a140981 */ /* 0x000f28000c1e1900 */
[----:B------:R-:W4:Y:S04]  /*0890*/  @P4 LDG.E R25, desc[UR4][R10.64+0xf0] ;  /* 0x0000f0040a194981 */ /* 0x000f28000c1e1900 */
        /* <DEDUP_REMOVED lines=21> */
[----:B------:R-:W-:Y:S02]  /*09f0*/  LOP3.LUT P0, RZ, R24, 0x8000, RZ, 0xc0, !PT ;  /* 0x0000800018ff7812 */ /* 0x000fe4000780c0ff */
[----:B----4-:R-:W-:Y:S01]  /*0a00*/  @P5 LOP3.LUT R15, R15, R26, RZ, 0x3c, !PT ;  /* 0x0000001a0f0f5212 */ /* 0x010fe200078e3cff */
[----:B------:R-:W4:Y:S04]  /*0a10*/  @P3 LDG.E R24, desc[UR4][R10.64+0xe4] ;  /* 0x0000e4040a183981 */ /* 0x000f28000c1e1900 */
[----:B------:R-:W2:Y:S01]  /*0a20*/  @P6 LDG.E R26, desc[UR4][R10.64+0x118] ;  /* 0x000118040a1a6981 */ /* 0x000ea2000c1e1900 */
        /* <DEDUP_REMOVED lines=8> */
[----:B---3--:R-:W-:-:S03]  /*0ab0*/  @P2 LOP3.LUT R3, R3, R22, RZ, 0x3c, !PT ;  /* 0x0000001603032212 */ /* 0x008fc600078e3cff */
[----:B------:R-:W3:Y:S01]  /*0ac0*/  @P4 LDG.E R22, desc[UR4][R10.64+0x100] ;  /* 0x000100040a164981 */ /* 0x000ee2000c1e1900 */
[----:B--2---:R-:W-:-:S03]  /*0ad0*/  @P6 LOP3.LUT R15, R15, R26, RZ, 0x3c, !PT ;  /* 0x0000001a0f0f6212 */ /* 0x004fc600078e3cff */
[----:B------:R-:W2:Y:S01]  /*0ae0*/  @P0 LDG.E R26, desc[UR4][R10.64+0x12c] ;  /* 0x00012c040a1a0981 */ /* 0x000ea2000c1e1900 */
[----:B----4-:R-:W-:-:S03]  /*0af0*/  @P2 LOP3.LUT R2, R2, R23, RZ, 0x3c, !PT ;  /* 0x0000001702022212 */ /* 0x010fc600078e3cff */
[----:B------:R-:W4:Y:S01]  /*0b00*/  @P4 LDG.E R23, desc[UR4][R10.64+0xfc] ;  /* 0x0000fc040a174981 */ /* 0x000f22000c1e1900 */
[----:B------:R-:W-:-:S03]  /*0b10*/  @P2 LOP3.LUT R5, R5, R20, RZ, 0x3c, !PT ;  /* 0x0000001405052212 */ /* 0x000fc600078e3cff */
[----:B------:R-:W4:Y:S01]  /*0b20*/  @P4 LDG.E R20, desc[UR4][R10.64+0xf8] ;  /* 0x0000f8040a144981 */ /* 0x000f22000c1e1900 */
[----:B------:R-:W-:Y:S02]  /*0b30*/  @P3 LOP3.LUT R2, R2, R27, RZ, 0x3c, !PT ;  /* 0x0000001b02023212 */ /* 0x000fe400078e3cff */
[----:B------:R-:W-:Y:S01]  /*0b40*/  @P3 LOP3.LUT R4, R4, R25, RZ, 0x3c, !PT ;  /* 0x0000001904043212 */ /* 0x000fe200078e3cff */
[----:B------:R-:W4:Y:S01]  /*0b50*/  @P5 LDG.E R27, desc[UR4][R10.64+0x110] ;  /* 0x000110040a1b5981 */ /* 0x000f22000c1e1900 */
[----:B------:R-:W-:-:S03]  /*0b60*/  @P3 LOP3.LUT R5, R5, R24, RZ, 0x3c, !PT ;  /* 0x0000001805053212 */ /* 0x000fc600078e3cff */
[----:B------:R-:W4:Y:S04]  /*0b70*/  @P5 LDG.E R25, desc[UR4][R10.64+0x108] ;  /* 0x000108040a195981 */ /* 0x000f28000c1e1900 */
        /* <DEDUP_REMOVED lines=19> */
[----:B------:R-:W-:-:S05]  /*0cb0*/  VIADD R19, R19, 0x10 ;  /* 0x0000001013137836 */ /* 0x000fca0000000000 */
[----:B------:R-:W-:Y:S02]  /*0cc0*/  ISETP.NE.AND P1, PT, R19, 0x20, PT ;  /* 0x000000201300780c */ /* 0x000fe40003f25270 */
[----:B------:R-:W-:Y:S02]  /*0cd0*/  @P5 LOP3.LUT R3, R3, R18, RZ, 0x3c, !PT ;  /* 0x0000001203035212 */ /* 0x000fe400078e3cff */
[----:B------:R-:W-:Y:S02]  /*0ce0*/  @P6 LOP3.LUT R4, R4, R21, RZ, 0x3c, !PT ;  /* 0x0000001504046212 */ /* 0x000fe400078e3cff */
[----:B---3--:R-:W-:-:S04]  /*0cf0*/  @P6 LOP3.LUT R3, R3, R22, RZ, 0x3c, !PT ;  /* 0x0000001603036212 */ /* 0x008fc800078e3cff */
[----:B--2---:R-:W-:Y:S02]  /*0d00*/  @P0 LOP3.LUT R3, R3, R26, RZ, 0x3c, !PT ;  /* 0x0000001a03030212 */ /* 0x004fe400078e3cff */
[----:B----4-:R-:W-:Y:S02]  /*0d10*/  @P6 LOP3.LUT R2, R2, R23, RZ, 0x3c, !PT ;  /* 0x0000001702026212 */ /* 0x010fe400078e3cff */
[----:B------:R-:W-:Y:S02]  /*0d20*/  @P6 LOP3.LUT R5, R5, R20, RZ, 0x3c, !PT ;  /* 0x0000001405056212 */ /* 0x000fe400078e3cff */
[----:B------:R-:W-:Y:S02]  /*0d30*/  @P0 LOP3.LUT R2, R2, R27, RZ, 0x3c, !PT ;  /* 0x0000001b02020212 */ /* 0x000fe400078e3cff */
[----:B------:R-:W-:Y:S02]  /*0d40*/  @P0 LOP3.LUT R4, R4, R25, RZ, 0x3c, !PT ;  /* 0x0000001904040212 */ /* 0x000fe400078e3cff */
[----:B------:R-:W-:Y:S01]  /*0d50*/  @P0 LOP3.LUT R5, R5, R24, RZ, 0x3c, !PT ;  /* 0x0000001805050212 */ /* 0x000fe200078e3cff */
[----:B------:R-:W-:Y:S06]  /*0d60*/  @P1 BRA `(.L_x_10) ;  /* 0xfffffff400481947 */ /* 0x000fec000383ffff */
[----:B------:R-:W-:-:S05]  /*0d70*/  VIADD R17, R17, 0x1 ;  /* 0x0000000111117836 */ /* 0x000fca0000000000 */
[----:B------:R-:W-:-:S13]  /*0d80*/  ISETP.NE.AND P0, PT, R17, 0x5, PT ;  /* 0x000000051100780c */ /* 0x000fda0003f05270 */
[----:B------:R-:W-:Y:S05]  /*0d90*/  @P0 BRA `(.L_x_11) ;  /* 0xfffffff400300947 */ /* 0x000fea000383ffff */
[----:B------:R1:W-:Y:S01]  /*0da0*/  STG.E.64 desc[UR4][R6.64+0x8], R4 ;  /* 0x0000080406007986 */ /* 0x0003e2000c101b04 */
[----:B------:R-:W-:Y:S01]  /*0db0*/  VIADD R14, R14, 0x1 ;  /* 0x000000010e0e7836 */ /* 0x000fe20000000000 */
[----:B------:R-:W-:Y:S02]  /*0dc0*/  LOP3.LUT R11, R0, 0x3, RZ, 0xc0, !PT ;  /* 0x00000003000b7812 */ /* 0x000fe400078ec0ff */
[----:B------:R1:W-:Y:S02]  /*0dd0*/  STG.E.64 desc[UR4][R6.64+0x10], R2 ;  /* 0x0000100206007986 */ /* 0x0003e4000c101b04 */
[----:B------:R-:W-:Y:S02]  /*0de0*/  ISETP.GE.U32.AND P0, PT, R14, R11, PT ;  /* 0x0000000b0e00720c */ /* 0x000fe40003f06070 */
[----:B------:R1:W-:Y:S11]  /*0df0*/  STG.E desc[UR4][R6.64+0x4], R15 ;  /* 0x0000040f06007986 */ /* 0x0003f6000c101904 */
[----:B------:R-:W-:Y:S05]  /*0e00*/  @!P0 BRA `(.L_x_12) ;  /* 0xfffffff400048947 */ /* 0x000fea000383ffff */
.L_x_9:
[----:B------:R-:W-:Y:S05]  /*0e10*/  BSYNC.RECONVERGENT B1 ;  /* 0x0000000000017941 */ /* 0x000fea0003800200 */
.L_x_8:
[----:B------:R-:W-:Y:S01]  /*0e20*/  ISETP.GT.U32.AND P0, PT, R0, 0x3, PT ;  /* 0x000000030000780c */ /* 0x000fe20003f04070 */
[----:B------:R-:W-:Y:S01]  /*0e30*/  VIADD R12, R12, 0x1 ;  /* 0x000000010c0c7836 */ /* 0x000fe20000000000 */
[--C-:B------:R-:W-:Y:S02]  /*0e40*/  SHF.R.U64 R0, R0, 0x2, R13.reuse ;  /* 0x0000000200007819 */ /* 0x100fe4000000120d */
[----:B------:R-:W-:Y:S02]  /*0e50*/  ISETP.GT.U32.AND.EX P0, PT, R13, RZ, PT, P0 ;  /* 0x000000ff0d00720c */ /* 0x000fe40003f04100 */
[----:B------:R-:W-:-:S11]  /*0e60*/  SHF.R.U32.HI R13, RZ, 0x2, R13 ;  /* 0x00000002ff0d7819 */ /* 0x000fd6000001160d */
[----:B------:R-:W-:Y:S05]  /*0e70*/  @P0 BRA `(.L_x_13) ;  /* 0xfffffff000c80947 */ /* 0x000fea000383ffff */
.L_x_7:
[----:B------:R-:W-:Y:S05]  /*0e80*/  BSYNC.RECONVERGENT B0 ;  /* 0x0000000000007941 */ /* 0x000fea0003800200 */
.L_x_6:
[----:B------:R-:W-:Y:S04]  /*0e90*/  STG.E.64 desc[UR4][R6.64+0x18], RZ ;  /* 0x000018ff06007986 */ /* 0x000fe8000c101b04 */
[----:B------:R-:W-:Y:S04]  /*0ea0*/  STG.E desc[UR4][R6.64+0x20], RZ ;  /* 0x000020ff06007986 */ /* 0x000fe8000c101904 */
[----:B------:R-:W-:Y:S01]  /*0eb0*/  STG.E.64 desc[UR4][R6.64+0x28], RZ ;  /* 0x000028ff06007986 */ /* 0x000fe2000c101b04 */
[----:B------:R-:W-:Y:S05]  /*0ec0*/  EXIT ;  /* 0x000000000000794d */ /* 0x000fea0003800000 */
.L_x_14:
        /* <DEDUP_REMOVED lines=11> */
.L_x_17:


//--------------------- .nv.global.init           --------------------------
	.section	.nv.global.init,"aw",@progbits
	.align	4
.nv.global.init:
	.type		mrg32k3aM1SubSeq,@object
	.size		mrg32k3aM1SubSeq,(mrg32k3aM2SubSeq - mrg32k3aM1SubSeq)
mrg32k3aM1SubSeq:
        /*0000*/ 	.byte	0x0b, 0xcc, 0xee, 0x04, 0x73, 0x29, 0x8b, 0x6f, 0xf6, 0x53, 0x03, 0xf6, 0x23, 0xf6, 0xea, 0xda
        /* <DEDUP_REMOVED lines=125> */
	.type		mrg32k3aM2SubSeq,@object
	.size		mrg32k3aM2SubSeq,(mrg32k3aM1 - mrg32k3aM2SubSeq)
mrg32k3aM2SubSeq:
        /* <DEDUP_REMOVED lines=126> */
	.type		mrg32k3aM1,@object
	.size		mrg32k3aM1,(mrg32k3aM1Seq - mrg32k3aM1)
mrg32k3aM1:
        /* <DEDUP_REMOVED lines=144> */
	.type		mrg32k3aM1Seq,@object
	.size		mrg32k3aM1Seq,(mrg32k3aM2 - mrg32k3aM1Seq)
mrg32k3aM1Seq:
        /* <DEDUP_REMOVED lines=144> */
	.type		mrg32k3aM2,@object
	.size		mrg32k3aM2,(mrg32k3aM2Seq - mrg32k3aM2)
mrg32k3aM2:
        /* <DEDUP_REMOVED lines=144> */
	.type		mrg32k3aM2Seq,@object
	.size		mrg32k3aM2Seq,(precalc_xorwow_matrix - mrg32k3aM2Seq)
mrg32k3aM2Seq:
        /* <DEDUP_REMOVED lines=144> */
	.type		precalc_xorwow_matrix,@object
	.size		precalc_xorwow_matrix,(precalc_xorwow_offset_matrix - precalc_xorwow_matrix)
precalc_xorwow_matrix:
        /* <DEDUP_REMOVED lines=6400> */
	.type		precalc_xorwow_offset_matrix,@object
	.size		precalc_xorwow_offset_matrix,(.L_1 - precalc_xorwow_offset_matrix)
precalc_xorwow_offset_matrix:
        /* <DEDUP_REMOVED lines=6400> */
.L_1:


//--------------------- .nv.shared._Z8coo_spmvPKdPKiiiiS0_Pd --------------------------
	.section	.nv.shared._Z8coo_spmvPKdPKiiiiS0_Pd,"aw",@nobits
	.sectionflags	@""
	.align	4
.nv.shared._Z8coo_spmvPKdPKiiiiS0_Pd:
	.zero		1028


//--------------------- .nv.shared.reserved.0     --------------------------
	.section	.nv.shared.reserved.0,"aw",@nobits
	.weak		__nv_reservedSMEM_offset_0_alias
	.size		__nv_reservedSMEM_offset_0_alias, 0, 64
	.other		__nv_reservedSMEM_offset_0_alias,@"STO_CUDA_RESERVED_SHARED STV_DEFAULT"
__nv_reservedSMEM_offset_0_alias:
	.zero		0
	.zero		64


//--------------------- .nv.constant0._Z8coo_spmvPKdPKiiiiS0_Pd --------------------------
	.section	.nv.constant0._Z8coo_spmvPKdPKiiiiS0_Pd,"a",@progbits
	.sectionflags	@""
	.align	4
.nv.constant0._Z8coo_spmvPKdPKiiiiS0_Pd:
	.zero		944


//--------------------- .nv.constant0._Z20generateRandomVectorPdP17curandStateXORWOWj --------------------------
	.section	.nv.constant0._Z20generateRandomVectorPdP17curandStateXORWOWj,"a",@progbits
	.sectionflags	@""
	.align	4
.nv.constant0._Z20generateRandomVectorPdP17curandStateXORWOWj:
	.zero		916


//--------------------- .nv.constant0._Z12setup_kernelP17curandStateXORWOWm --------------------------
	.section	.nv.constant0._Z12setup_kernelP17curandStateXORWOWm,"a",@progbits
	.sectionflags	@""
	.align	4
.nv.constant0._Z12setup_kernelP17curandStateXORWOWm:
	.zero		912


//--------------------- SYMBOLS --------------------------

	.type		.nv.reservedSmem.offset0,@object
	.size		.nv.reservedSmem.offset0,0x4
	.type		.nv.reservedSmem.cap,@object
	.size		.nv.reservedSmem.cap,0x4
